//
// Generated by NVIDIA NVVM Compiler
//
// Compiler Build ID: CL-36424714
// Cuda compilation tools, release 13.0, V13.0.88
// Based on NVVM 20.0.0
//

.version 9.0
.target sm_100
.address_size 64

	// .globl	_Z14kernel_counterPiS_iiii
.extern .func  (.param .b64 func_retval0) malloc
(
	.param .b64 malloc_param_0
)
;

.visible .entry _Z14kernel_counterPiS_iiii(
	.param .u64 .ptr .align 1 _Z14kernel_counterPiS_iiii_param_0,
	.param .u64 .ptr .align 1 _Z14kernel_counterPiS_iiii_param_1,
	.param .u32 _Z14kernel_counterPiS_iiii_param_2,
	.param .u32 _Z14kernel_counterPiS_iiii_param_3,
	.param .u32 _Z14kernel_counterPiS_iiii_param_4,
	.param .u32 _Z14kernel_counterPiS_iiii_param_5
)
{
	.reg .pred 	%p<182>;
	.reg .b32 	%r<682>;
	.reg .b64 	%rd<306>;

	ld.param.u64 	%rd49, [_Z14kernel_counterPiS_iiii_param_0];
	ld.param.u64 	%rd50, [_Z14kernel_counterPiS_iiii_param_1];
	ld.param.u32 	%r265, [_Z14kernel_counterPiS_iiii_param_2];
	ld.param.u32 	%r268, [_Z14kernel_counterPiS_iiii_param_4];
	cvta.to.global.u64 	%rd1, %rd50;
	cvta.to.global.u64 	%rd2, %rd49;
	mov.u32 	%r269, %tid.x;
	mov.u32 	%r270, %ctaid.x;
	mad.lo.s32 	%r1, %r270, 250, %r269;
	setp.ge.s32 	%p1, %r1, %r268;
	@%p1 bra 	$L__BB0_2;
	mul.wide.s32 	%rd51, %r1, 4;
	add.s64 	%rd52, %rd2, %rd51;
	ld.global.u32 	%r271, [%rd52];
	add.s64 	%rd53, %rd1, %rd51;
	st.global.u32 	[%rd53], %r271;
$L__BB0_2:
	ld.param.u32 	%r553, [_Z14kernel_counterPiS_iiii_param_3];
	setp.ge.s32 	%p2, %r1, %r553;
	@%p2 bra 	$L__BB0_281;
	ld.param.u32 	%r555, [_Z14kernel_counterPiS_iiii_param_5];
	mul.wide.s32 	%rd54, %r555, 4;
	add.s64 	%rd55, %rd1, %rd54;
	ld.global.u32 	%r272, [%rd55+-4];
	setp.ne.s32 	%p3, %r272, %r265;
	@%p3 bra 	$L__BB0_281;
	add.s32 	%r2, %r265, 1;
	shl.b32 	%r4, %r1, 1;
$L__BB0_5:
	ld.param.u32 	%r554, [_Z14kernel_counterPiS_iiii_param_3];
	add.s32 	%r3, %r554, %r1;
	setp.lt.s32 	%p4, %r3, 1;
	mov.b64 	%rd300, 0;
	mov.b32 	%r561, 0;
	mov.u32 	%r575, %r561;
	mov.u32 	%r576, %r561;
	mov.u64 	%rd301, %rd300;
	mov.u32 	%r577, %r561;
	@%p4 bra 	$L__BB0_19;
	ld.param.u64 	%rd297, [_Z14kernel_counterPiS_iiii_param_0];
	cvta.to.global.u64 	%rd3, %rd297;
	setp.lt.s32 	%p5, %r1, 1;
	mov.b32 	%r561, 0;
	mov.u32 	%r560, %r561;
	@%p5 bra 	$L__BB0_9;
	mov.b32 	%r560, 0;
	mov.u32 	%r561, %r560;
$L__BB0_8:
	mul.wide.u32 	%rd57, %r561, 4;
	add.s64 	%rd58, %rd3, %rd57;
	ld.global.u32 	%r276, [%rd58];
	setp.eq.s32 	%p6, %r276, %r2;
	selp.u32 	%r277, 1, 0, %p6;
	add.s32 	%r560, %r560, %r277;
	add.s32 	%r561, %r561, 1;
	setp.lt.s32 	%p7, %r560, %r4;
	@%p7 bra 	$L__BB0_8;
$L__BB0_9:
	setp.gt.s32 	%p8, %r560, %r4;
	mov.b64 	%rd300, 0;
	mov.u32 	%r575, %r561;
	@%p8 bra 	$L__BB0_13;
	mov.b32 	%r564, 0;
	mov.u32 	%r575, %r561;
$L__BB0_11:
	mul.wide.u32 	%rd60, %r575, 4;
	add.s64 	%rd61, %rd3, %rd60;
	ld.global.u32 	%r279, [%rd61];
	setp.eq.s32 	%p9, %r279, %r2;
	selp.u32 	%r280, 1, 0, %p9;
	add.s32 	%r560, %r560, %r280;
	add.s32 	%r575, %r575, 1;
	add.s32 	%r564, %r564, 1;
	setp.gt.s32 	%p10, %r560, %r4;
	@%p10 bra 	$L__BB0_12;
	bra.uni 	$L__BB0_11;
$L__BB0_12:
	mul.wide.u32 	%rd300, %r564, 4;
$L__BB0_13:
	add.s32 	%r13, %r4, 2;
	setp.ge.s32 	%p11, %r560, %r13;
	mov.b64 	%rd301, 0;
	mov.u32 	%r576, %r575;
	@%p11 bra 	$L__BB0_17;
	mov.b32 	%r569, 0;
	mov.u32 	%r576, %r575;
$L__BB0_15:
	mul.wide.u32 	%rd63, %r576, 4;
	add.s64 	%rd64, %rd3, %rd63;
	ld.global.u32 	%r282, [%rd64];
	setp.eq.s32 	%p12, %r282, %r2;
	selp.u32 	%r283, 1, 0, %p12;
	add.s32 	%r560, %r560, %r283;
	add.s32 	%r576, %r576, 1;
	add.s32 	%r569, %r569, 1;
	setp.lt.s32 	%p13, %r560, %r13;
	@%p13 bra 	$L__BB0_15;
	mul.wide.u32 	%rd301, %r569, 4;
$L__BB0_17:
	setp.ge.s32 	%p14, %r560, %r3;
	mov.u32 	%r577, %r576;
	@%p14 bra 	$L__BB0_19;
$L__BB0_18:
	mul.wide.u32 	%rd65, %r577, 4;
	add.s64 	%rd66, %rd3, %rd65;
	ld.global.u32 	%r284, [%rd66];
	setp.eq.s32 	%p15, %r284, %r2;
	selp.u32 	%r285, 1, 0, %p15;
	add.s32 	%r560, %r560, %r285;
	add.s32 	%r577, %r577, 1;
	setp.lt.s32 	%p16, %r560, %r3;
	@%p16 bra 	$L__BB0_18;
$L__BB0_19:
	mul.wide.u32 	%rd67, %r561, 4;
	add.s64 	%rd68, %rd1, %rd67;
	ld.global.u32 	%r286, [%rd68];
	setp.eq.s32 	%p17, %r286, %r265;
	@%p17 bra 	$L__BB0_280;
	mul.wide.s32 	%rd69, %r575, 4;
	add.s64 	%rd70, %rd1, %rd69;
	ld.global.u32 	%r287, [%rd70];
	setp.eq.s32 	%p18, %r287, %r265;
	@%p18 bra 	$L__BB0_280;
	{ // callseq 0, 0
	.param .b64 param0;
	st.param.b64 	[param0], %rd300;
	.param .b64 retval0;
	call.uni (retval0), 
	malloc, 
	(
	param0
	);
	ld.param.b64 	%rd71, [retval0];
	} // callseq 0
	{ // callseq 1, 0
	.param .b64 param0;
	st.param.b64 	[param0], %rd301;
	.param .b64 retval0;
	call.uni (retval0), 
	malloc, 
	(
	param0
	);
	ld.param.b64 	%rd72, [retval0];
	} // callseq 1
	setp.ge.s32 	%p19, %r561, %r576;
	@%p19 bra 	$L__BB0_32;
	mov.b32 	%r578, 0;
	mov.u32 	%r583, %r578;
$L__BB0_23:
	mov.u32 	%r37, %r583;
	setp.ge.s32 	%p20, %r561, %r575;
	mov.u32 	%r587, %r561;
	@%p20 bra 	$L__BB0_31;
	sub.s32 	%r290, %r575, %r561;
	and.b32  	%r39, %r290, 3;
	setp.eq.s32 	%p21, %r39, 0;
	mov.u32 	%r581, %r37;
	mov.u32 	%r582, %r561;
	@%p21 bra 	$L__BB0_28;
	mul.wide.s32 	%rd73, %r561, 4;
	add.s64 	%rd12, %rd1, %rd73;
	ld.global.u32 	%r291, [%rd12];
	mul.wide.s32 	%rd74, %r37, 4;
	add.s64 	%rd13, %rd71, %rd74;
	st.u32 	[%rd13], %r291;
	add.s32 	%r582, %r561, 1;
	add.s32 	%r581, %r37, 1;
	setp.eq.s32 	%p22, %r39, 1;
	mov.u32 	%r583, %r581;
	@%p22 bra 	$L__BB0_28;
	ld.global.u32 	%r292, [%rd12+4];
	st.u32 	[%rd13+4], %r292;
	add.s32 	%r582, %r561, 2;
	add.s32 	%r581, %r37, 2;
	setp.eq.s32 	%p23, %r39, 2;
	mov.u32 	%r583, %r581;
	@%p23 bra 	$L__BB0_28;
	ld.global.u32 	%r293, [%rd12+8];
	st.u32 	[%rd13+8], %r293;
	add.s32 	%r582, %r561, 3;
	add.s32 	%r581, %r37, 3;
	mov.u32 	%r583, %r581;
$L__BB0_28:
	sub.s32 	%r294, %r561, %r575;
	setp.gt.u32 	%p24, %r294, -4;
	mov.u32 	%r587, %r575;
	@%p24 bra 	$L__BB0_31;
	sub.s32 	%r295, %r581, %r575;
	add.s32 	%r296, %r295, %r561;
	sub.s32 	%r584, %r296, %r37;
	add.s32 	%r297, %r575, %r37;
	sub.s32 	%r583, %r297, %r561;
$L__BB0_30:
	mul.wide.s32 	%rd75, %r582, 4;
	add.s64 	%rd76, %rd1, %rd75;
	ld.global.u32 	%r298, [%rd76];
	mul.wide.s32 	%rd77, %r581, 4;
	add.s64 	%rd78, %rd71, %rd77;
	st.u32 	[%rd78], %r298;
	ld.global.u32 	%r299, [%rd76+4];
	st.u32 	[%rd78+4], %r299;
	ld.global.u32 	%r300, [%rd76+8];
	st.u32 	[%rd78+8], %r300;
	ld.global.u32 	%r301, [%rd76+12];
	st.u32 	[%rd78+12], %r301;
	add.s32 	%r582, %r582, 4;
	add.s32 	%r581, %r581, 4;
	add.s32 	%r584, %r584, 4;
	setp.ne.s32 	%p25, %r584, 0;
	mov.u32 	%r587, %r575;
	@%p25 bra 	$L__BB0_30;
$L__BB0_31:
	mul.wide.s32 	%rd79, %r587, 4;
	add.s64 	%rd80, %rd1, %rd79;
	ld.global.u32 	%r302, [%rd80];
	mul.wide.u32 	%rd81, %r578, 4;
	add.s64 	%rd82, %rd72, %rd81;
	st.u32 	[%rd82], %r302;
	add.s32 	%r561, %r587, 1;
	add.s32 	%r578, %r578, 1;
	setp.lt.s32 	%p26, %r561, %r576;
	@%p26 bra 	$L__BB0_23;
$L__BB0_32:
	mov.b32 	%r589, 0;
$L__BB0_33:
	mov.u32 	%r592, %r589;
	mul.wide.u32 	%rd83, %r592, 4;
	add.s64 	%rd84, %rd71, %rd83;
	ld.u32 	%r304, [%rd84];
	setp.ne.s32 	%p27, %r304, %r2;
	add.s32 	%r589, %r592, 1;
	@%p27 bra 	$L__BB0_33;
	mov.b32 	%r590, 0;
$L__BB0_35:
	mov.u32 	%r63, %r590;
	mul.wide.u32 	%rd85, %r63, 4;
	add.s64 	%rd86, %rd72, %rd85;
	ld.u32 	%r306, [%rd86];
	setp.ne.s32 	%p28, %r306, %r2;
	add.s32 	%r590, %r63, 1;
	@%p28 bra 	$L__BB0_35;
	setp.ge.u32 	%p29, %r592, %r63;
	@%p29 bra 	$L__BB0_39;
	mov.b32 	%r591, 0;
$L__BB0_38:
	mov.u32 	%r592, %r591;
	mul.wide.u32 	%rd87, %r592, 4;
	add.s64 	%rd88, %rd72, %rd87;
	ld.u32 	%r308, [%rd88];
	setp.ne.s32 	%p30, %r308, %r2;
	add.s32 	%r591, %r592, 1;
	@%p30 bra 	$L__BB0_38;
$L__BB0_39:
	add.s32 	%r310, %r592, 1;
	mul.wide.u32 	%rd89, %r310, 4;
	{ // callseq 2, 0
	.param .b64 param0;
	st.param.b64 	[param0], %rd89;
	.param .b64 retval0;
	call.uni (retval0), 
	malloc, 
	(
	param0
	);
	ld.param.b64 	%rd90, [retval0];
	} // callseq 2
	mov.b32 	%r593, 0;
$L__BB0_40:
	mov.u32 	%r68, %r593;
	add.s32 	%r593, %r68, 1;
	mul.wide.u32 	%rd91, %r68, 4;
	add.s64 	%rd92, %rd71, %rd91;
	ld.u32 	%r311, [%rd92];
	setp.ne.s32 	%p31, %r311, %r2;
	@%p31 bra 	$L__BB0_40;
	mov.b32 	%r594, 0;
$L__BB0_42:
	mov.u32 	%r70, %r594;
	add.s32 	%r594, %r70, 1;
	mul.wide.u32 	%rd93, %r70, 4;
	add.s64 	%rd94, %rd72, %rd93;
	ld.u32 	%r313, [%rd94];
	setp.ne.s32 	%p32, %r313, %r2;
	@%p32 bra 	$L__BB0_42;
	mul.wide.u32 	%rd95, %r594, 4;
	{ // callseq 3, 0
	.param .b64 param0;
	st.param.b64 	[param0], %rd95;
	.param .b64 retval0;
	call.uni (retval0), 
	malloc, 
	(
	param0
	);
	ld.param.b64 	%rd96, [retval0];
	} // callseq 3
	mul.wide.u32 	%rd97, %r593, 4;
	{ // callseq 4, 0
	.param .b64 param0;
	st.param.b64 	[param0], %rd97;
	.param .b64 retval0;
	call.uni (retval0), 
	malloc, 
	(
	param0
	);
	ld.param.b64 	%rd98, [retval0];
	} // callseq 4
	and.b32  	%r72, %r594, 3;
	setp.lt.u32 	%p33, %r70, 3;
	mov.b32 	%r596, 0;
	@%p33 bra 	$L__BB0_46;
	and.b32  	%r596, %r594, -4;
	mov.b32 	%r595, 0;
$L__BB0_45:
	mul.wide.u32 	%rd99, %r595, 4;
	add.s64 	%rd100, %rd72, %rd99;
	ld.u32 	%r316, [%rd100];
	add.s64 	%rd101, %rd96, %rd99;
	st.u32 	[%rd101], %r316;
	ld.u32 	%r317, [%rd100+4];
	st.u32 	[%rd101+4], %r317;
	ld.u32 	%r318, [%rd100+8];
	st.u32 	[%rd101+8], %r318;
	ld.u32 	%r319, [%rd100+12];
	st.u32 	[%rd101+12], %r319;
	add.s32 	%r595, %r595, 4;
	setp.ne.s32 	%p34, %r595, %r596;
	@%p34 bra 	$L__BB0_45;
$L__BB0_46:
	setp.eq.s32 	%p35, %r72, 0;
	@%p35 bra 	$L__BB0_50;
	mul.wide.u32 	%rd102, %r596, 4;
	add.s64 	%rd17, %rd72, %rd102;
	ld.u32 	%r320, [%rd17];
	add.s64 	%rd18, %rd96, %rd102;
	st.u32 	[%rd18], %r320;
	setp.eq.s32 	%p36, %r72, 1;
	@%p36 bra 	$L__BB0_50;
	ld.u32 	%r321, [%rd17+4];
	st.u32 	[%rd18+4], %r321;
	setp.eq.s32 	%p37, %r72, 2;
	@%p37 bra 	$L__BB0_50;
	ld.u32 	%r322, [%rd17+8];
	st.u32 	[%rd18+8], %r322;
$L__BB0_50:
	and.b32  	%r77, %r593, 3;
	setp.lt.u32 	%p38, %r68, 3;
	mov.b32 	%r598, 0;
	@%p38 bra 	$L__BB0_53;
	and.b32  	%r598, %r593, -4;
	mov.b32 	%r597, 0;
$L__BB0_52:
	mul.wide.u32 	%rd103, %r597, 4;
	add.s64 	%rd104, %rd71, %rd103;
	ld.u32 	%r325, [%rd104];
	add.s64 	%rd105, %rd98, %rd103;
	st.u32 	[%rd105], %r325;
	ld.u32 	%r326, [%rd104+4];
	st.u32 	[%rd105+4], %r326;
	ld.u32 	%r327, [%rd104+8];
	st.u32 	[%rd105+8], %r327;
	ld.u32 	%r328, [%rd104+12];
	st.u32 	[%rd105+12], %r328;
	add.s32 	%r597, %r597, 4;
	setp.ne.s32 	%p39, %r597, %r598;
	@%p39 bra 	$L__BB0_52;
$L__BB0_53:
	setp.eq.s32 	%p40, %r77, 0;
	@%p40 bra 	$L__BB0_57;
	mul.wide.u32 	%rd106, %r598, 4;
	add.s64 	%rd19, %rd71, %rd106;
	ld.u32 	%r329, [%rd19];
	add.s64 	%rd20, %rd98, %rd106;
	st.u32 	[%rd20], %r329;
	setp.eq.s32 	%p41, %r77, 1;
	@%p41 bra 	$L__BB0_57;
	ld.u32 	%r330, [%rd19+4];
	st.u32 	[%rd20+4], %r330;
	setp.eq.s32 	%p42, %r77, 2;
	@%p42 bra 	$L__BB0_57;
	ld.u32 	%r331, [%rd19+8];
	st.u32 	[%rd20+8], %r331;
$L__BB0_57:
	mov.b32 	%r599, 0;
$L__BB0_58:
	mov.u32 	%r82, %r599;
	mul.wide.u32 	%rd107, %r82, 4;
	add.s64 	%rd108, %rd98, %rd107;
	ld.u32 	%r333, [%rd108];
	setp.ne.s32 	%p43, %r333, %r2;
	add.s32 	%r599, %r82, 1;
	@%p43 bra 	$L__BB0_58;
	setp.eq.s32 	%p44, %r82, 0;
	@%p44 bra 	$L__BB0_258;
	mov.b32 	%r600, 0;
$L__BB0_61:
	mov.u32 	%r84, %r600;
	mul.wide.u32 	%rd109, %r84, 4;
	add.s64 	%rd110, %rd96, %rd109;
	ld.u32 	%r335, [%rd110];
	setp.ne.s32 	%p45, %r335, %r2;
	add.s32 	%r600, %r84, 1;
	@%p45 bra 	$L__BB0_61;
	setp.eq.s32 	%p46, %r84, 0;
	@%p46 bra 	$L__BB0_258;
	ld.u32 	%r336, [%rd98];
	setp.ne.s32 	%p47, %r336, %r2;
	@%p47 bra 	$L__BB0_69;
	mov.b32 	%r601, 0;
$L__BB0_65:
	mov.b32 	%r602, 0;
$L__BB0_66:
	mov.u32 	%r87, %r602;
	mul.wide.u32 	%rd270, %r87, 4;
	add.s64 	%rd271, %rd96, %rd270;
	ld.u32 	%r532, [%rd271];
	setp.ne.s32 	%p168, %r532, %r2;
	add.s32 	%r602, %r87, 1;
	@%p168 bra 	$L__BB0_66;
	setp.gt.u32 	%p169, %r601, %r87;
	@%p169 bra 	$L__BB0_270;
	mul.wide.u32 	%rd272, %r601, 4;
	add.s64 	%rd273, %rd96, %rd272;
	ld.u32 	%r533, [%rd273];
	add.s64 	%rd274, %rd90, %rd272;
	st.u32 	[%rd274], %r533;
	add.s32 	%r601, %r601, 1;
	bra.uni 	$L__BB0_65;
$L__BB0_69:
	ld.u32 	%r337, [%rd96];
	setp.ne.s32 	%p48, %r337, %r2;
	@%p48 bra 	$L__BB0_75;
	mov.b32 	%r603, 0;
$L__BB0_71:
	mov.b32 	%r604, 0;
$L__BB0_72:
	mov.u32 	%r91, %r604;
	mul.wide.u32 	%rd265, %r91, 4;
	add.s64 	%rd266, %rd98, %rd265;
	ld.u32 	%r528, [%rd266];
	setp.ne.s32 	%p166, %r528, %r2;
	add.s32 	%r604, %r91, 1;
	@%p166 bra 	$L__BB0_72;
	setp.gt.u32 	%p167, %r603, %r91;
	@%p167 bra 	$L__BB0_270;
	mul.wide.u32 	%rd267, %r603, 4;
	add.s64 	%rd268, %rd98, %rd267;
	ld.u32 	%r529, [%rd268];
	add.s64 	%rd269, %rd90, %rd267;
	st.u32 	[%rd269], %r529;
	add.s32 	%r603, %r603, 1;
	bra.uni 	$L__BB0_71;
$L__BB0_75:
	mov.b32 	%r605, 0;
$L__BB0_76:
	mov.u32 	%r94, %r605;
	mul.wide.u32 	%rd111, %r94, 4;
	add.s64 	%rd112, %rd98, %rd111;
	ld.u32 	%r339, [%rd112];
	setp.ne.s32 	%p49, %r339, %r2;
	add.s32 	%r605, %r94, 1;
	@%p49 bra 	$L__BB0_76;
	mov.b32 	%r606, 0;
$L__BB0_78:
	mov.u32 	%r96, %r606;
	mul.wide.u32 	%rd113, %r96, 4;
	add.s64 	%rd114, %rd96, %rd113;
	ld.u32 	%r341, [%rd114];
	setp.ne.s32 	%p50, %r341, %r2;
	add.s32 	%r606, %r96, 1;
	@%p50 bra 	$L__BB0_78;
	setp.gt.u32 	%p51, %r94, %r96;
	@%p51 bra 	$L__BB0_153;
	mov.b32 	%r607, 0;
$L__BB0_81:
	mov.u32 	%r98, %r607;
	mul.wide.u32 	%rd115, %r98, 4;
	add.s64 	%rd116, %rd98, %rd115;
	ld.u32 	%r343, [%rd116];
	setp.ne.s32 	%p52, %r343, %r2;
	add.s32 	%r607, %r98, 1;
	@%p52 bra 	$L__BB0_81;
	mov.b32 	%r608, 0;
$L__BB0_83:
	mov.u32 	%r100, %r608;
	mul.wide.u32 	%rd117, %r100, 4;
	add.s64 	%rd118, %rd96, %rd117;
	ld.u32 	%r345, [%rd118];
	setp.ne.s32 	%p53, %r345, %r2;
	add.s32 	%r608, %r100, 1;
	@%p53 bra 	$L__BB0_83;
	setp.lt.u32 	%p54, %r98, %r100;
	@%p54 bra 	$L__BB0_90;
	mov.b32 	%r609, 0;
$L__BB0_86:
	mov.b32 	%r610, 0;
$L__BB0_87:
	mul.wide.u32 	%rd119, %r610, 4;
	add.s64 	%rd120, %rd98, %rd119;
	ld.u32 	%r348, [%rd120];
	setp.ne.s32 	%p55, %r348, %r2;
	add.s32 	%r610, %r610, 1;
	@%p55 bra 	$L__BB0_87;
	mul.wide.u32 	%rd121, %r609, 4;
	add.s64 	%rd122, %rd98, %rd121;
	ld.u32 	%r105, [%rd122];
	add.s64 	%rd123, %rd96, %rd121;
	ld.u32 	%r106, [%rd123];
	setp.gt.s32 	%p56, %r105, %r106;
	@%p56 bra 	$L__BB0_153;
	setp.lt.s32 	%p57, %r105, %r106;
	add.s32 	%r609, %r609, 1;
	@%p57 bra 	$L__BB0_90;
	bra.uni 	$L__BB0_86;
$L__BB0_90:
	mov.b32 	%r642, 0;
$L__BB0_91:
	mul.wide.u32 	%rd124, %r642, 4;
	add.s64 	%rd125, %rd96, %rd124;
	ld.u32 	%r350, [%rd125];
	setp.ne.s32 	%p58, %r350, %r2;
	add.s32 	%r642, %r642, 1;
	@%p58 bra 	$L__BB0_91;
	mul.wide.u32 	%rd126, %r642, 4;
	{ // callseq 5, 0
	.param .b64 param0;
	st.param.b64 	[param0], %rd126;
	.param .b64 retval0;
	call.uni (retval0), 
	malloc, 
	(
	param0
	);
	ld.param.b64 	%rd127, [retval0];
	} // callseq 5
	mov.b32 	%r643, 0;
$L__BB0_93:
	mov.u32 	%r181, %r643;
	add.s32 	%r643, %r181, 1;
	mul.wide.u32 	%rd128, %r181, 4;
	add.s64 	%rd129, %rd96, %rd128;
	ld.u32 	%r352, [%rd129];
	setp.ne.s32 	%p59, %r352, %r2;
	@%p59 bra 	$L__BB0_93;
	mov.b32 	%r644, 0;
$L__BB0_95:
	mov.u32 	%r183, %r644;
	add.s32 	%r644, %r183, 1;
	mul.wide.u32 	%rd130, %r183, 4;
	add.s64 	%rd131, %rd98, %rd130;
	ld.u32 	%r354, [%rd131];
	setp.ne.s32 	%p60, %r354, %r2;
	@%p60 bra 	$L__BB0_95;
	mul.wide.u32 	%rd132, %r644, 4;
	{ // callseq 6, 0
	.param .b64 param0;
	st.param.b64 	[param0], %rd132;
	.param .b64 retval0;
	call.uni (retval0), 
	malloc, 
	(
	param0
	);
	ld.param.b64 	%rd133, [retval0];
	} // callseq 6
	and.b32  	%r185, %r644, 3;
	setp.lt.u32 	%p61, %r183, 3;
	mov.b32 	%r646, 0;
	@%p61 bra 	$L__BB0_99;
	and.b32  	%r646, %r644, -4;
	mov.b32 	%r645, 0;
$L__BB0_98:
	mul.wide.u32 	%rd134, %r645, 4;
	add.s64 	%rd135, %rd98, %rd134;
	ld.u32 	%r357, [%rd135];
	add.s64 	%rd136, %rd133, %rd134;
	st.u32 	[%rd136], %r357;
	ld.u32 	%r358, [%rd135+4];
	st.u32 	[%rd136+4], %r358;
	ld.u32 	%r359, [%rd135+8];
	st.u32 	[%rd136+8], %r359;
	ld.u32 	%r360, [%rd135+12];
	st.u32 	[%rd136+12], %r360;
	add.s32 	%r645, %r645, 4;
	setp.ne.s32 	%p62, %r645, %r646;
	@%p62 bra 	$L__BB0_98;
$L__BB0_99:
	setp.eq.s32 	%p63, %r185, 0;
	@%p63 bra 	$L__BB0_103;
	mul.wide.u32 	%rd137, %r646, 4;
	add.s64 	%rd36, %rd98, %rd137;
	ld.u32 	%r361, [%rd36];
	add.s64 	%rd37, %rd133, %rd137;
	st.u32 	[%rd37], %r361;
	setp.eq.s32 	%p64, %r185, 1;
	@%p64 bra 	$L__BB0_103;
	ld.u32 	%r362, [%rd36+4];
	st.u32 	[%rd37+4], %r362;
	setp.eq.s32 	%p65, %r185, 2;
	@%p65 bra 	$L__BB0_103;
	ld.u32 	%r363, [%rd36+8];
	st.u32 	[%rd37+8], %r363;
$L__BB0_103:
	mul.wide.u32 	%rd138, %r643, 4;
	{ // callseq 7, 0
	.param .b64 param0;
	st.param.b64 	[param0], %rd138;
	.param .b64 retval0;
	call.uni (retval0), 
	malloc, 
	(
	param0
	);
	ld.param.b64 	%rd139, [retval0];
	} // callseq 7
	and.b32  	%r190, %r643, 3;
	setp.lt.u32 	%p66, %r181, 3;
	mov.b32 	%r648, 0;
	@%p66 bra 	$L__BB0_106;
	and.b32  	%r648, %r643, -4;
	mov.b32 	%r647, 0;
$L__BB0_105:
	mul.wide.u32 	%rd140, %r647, 4;
	add.s64 	%rd141, %rd96, %rd140;
	ld.u32 	%r366, [%rd141];
	add.s64 	%rd142, %rd139, %rd140;
	st.u32 	[%rd142], %r366;
	ld.u32 	%r367, [%rd141+4];
	st.u32 	[%rd142+4], %r367;
	ld.u32 	%r368, [%rd141+8];
	st.u32 	[%rd142+8], %r368;
	ld.u32 	%r369, [%rd141+12];
	st.u32 	[%rd142+12], %r369;
	add.s32 	%r647, %r647, 4;
	setp.ne.s32 	%p67, %r647, %r648;
	@%p67 bra 	$L__BB0_105;
$L__BB0_106:
	setp.eq.s32 	%p68, %r190, 0;
	@%p68 bra 	$L__BB0_110;
	mul.wide.u32 	%rd143, %r648, 4;
	add.s64 	%rd39, %rd96, %rd143;
	ld.u32 	%r370, [%rd39];
	add.s64 	%rd40, %rd139, %rd143;
	st.u32 	[%rd40], %r370;
	setp.eq.s32 	%p69, %r190, 1;
	@%p69 bra 	$L__BB0_110;
	ld.u32 	%r371, [%rd39+4];
	st.u32 	[%rd40+4], %r371;
	setp.eq.s32 	%p70, %r190, 2;
	@%p70 bra 	$L__BB0_110;
	ld.u32 	%r372, [%rd39+8];
	st.u32 	[%rd40+8], %r372;
$L__BB0_110:
	mov.b32 	%r649, 0;
$L__BB0_111:
	mov.u32 	%r195, %r649;
	mul.wide.u32 	%rd144, %r195, 4;
	add.s64 	%rd145, %rd139, %rd144;
	ld.u32 	%r374, [%rd145];
	setp.ne.s32 	%p71, %r374, %r2;
	add.s32 	%r649, %r195, 1;
	@%p71 bra 	$L__BB0_111;
	mov.b32 	%r650, 0;
$L__BB0_113:
	mov.u32 	%r197, %r650;
	mul.wide.u32 	%rd146, %r197, 4;
	add.s64 	%rd147, %rd133, %rd146;
	ld.u32 	%r376, [%rd147];
	setp.ne.s32 	%p72, %r376, %r2;
	add.s32 	%r650, %r197, 1;
	@%p72 bra 	$L__BB0_113;
	setp.lt.u32 	%p73, %r195, %r197;
	@%p73 bra 	$L__BB0_243;
	mov.b32 	%r651, 0;
$L__BB0_116:
	mov.u32 	%r199, %r651;
	add.s32 	%r651, %r199, 1;
	mul.wide.u32 	%rd148, %r199, 4;
	add.s64 	%rd149, %rd139, %rd148;
	ld.u32 	%r378, [%rd149];
	setp.ne.s32 	%p74, %r378, %r2;
	@%p74 bra 	$L__BB0_116;
	mul.wide.u32 	%rd150, %r651, 4;
	{ // callseq 8, 0
	.param .b64 param0;
	st.param.b64 	[param0], %rd150;
	.param .b64 retval0;
	call.uni (retval0), 
	malloc, 
	(
	param0
	);
	ld.param.b64 	%rd151, [retval0];
	} // callseq 8
	and.b32  	%r201, %r651, 3;
	setp.lt.u32 	%p75, %r199, 3;
	mov.b32 	%r653, 0;
	mov.u64 	%rd305, %rd139;
	@%p75 bra 	$L__BB0_120;
	mov.b32 	%r652, 0;
	mov.u64 	%rd305, %rd139;
$L__BB0_119:
	ld.u32 	%r381, [%rd305];
	mul.wide.u32 	%rd152, %r652, 4;
	add.s64 	%rd153, %rd151, %rd152;
	st.u32 	[%rd153], %r381;
	ld.u32 	%r382, [%rd305+4];
	st.u32 	[%rd153+4], %r382;
	ld.u32 	%r383, [%rd305+8];
	st.u32 	[%rd153+8], %r383;
	ld.u32 	%r384, [%rd305+12];
	st.u32 	[%rd153+12], %r384;
	add.s64 	%rd305, %rd305, 16;
	add.s32 	%r652, %r652, 4;
	and.b32  	%r653, %r651, -4;
	setp.ne.s32 	%p76, %r652, %r653;
	@%p76 bra 	$L__BB0_119;
$L__BB0_120:
	setp.eq.s32 	%p77, %r201, 0;
	@%p77 bra 	$L__BB0_124;
	ld.u32 	%r385, [%rd305];
	mul.wide.u32 	%rd154, %r653, 4;
	add.s64 	%rd45, %rd151, %rd154;
	st.u32 	[%rd45], %r385;
	setp.eq.s32 	%p78, %r201, 1;
	@%p78 bra 	$L__BB0_124;
	ld.u32 	%r386, [%rd305+4];
	st.u32 	[%rd45+4], %r386;
	setp.eq.s32 	%p79, %r201, 2;
	@%p79 bra 	$L__BB0_124;
	ld.u32 	%r387, [%rd305+8];
	st.u32 	[%rd45+8], %r387;
$L__BB0_124:
	setp.lt.u32 	%p80, %r199, 15;
	mov.b32 	%r656, 0;
	@%p80 bra 	$L__BB0_127;
	mov.b32 	%r654, 0;
$L__BB0_126:
	.pragma "nounroll";
	mul.wide.u32 	%rd155, %r654, 4;
	add.s64 	%rd156, %rd139, %rd155;
	st.u32 	[%rd156], %r2;
	st.u32 	[%rd156+4], %r2;
	st.u32 	[%rd156+8], %r2;
	st.u32 	[%rd156+12], %r2;
	st.u32 	[%rd156+16], %r2;
	st.u32 	[%rd156+20], %r2;
	st.u32 	[%rd156+24], %r2;
	st.u32 	[%rd156+28], %r2;
	st.u32 	[%rd156+32], %r2;
	st.u32 	[%rd156+36], %r2;
	st.u32 	[%rd156+40], %r2;
	st.u32 	[%rd156+44], %r2;
	st.u32 	[%rd156+48], %r2;
	st.u32 	[%rd156+52], %r2;
	st.u32 	[%rd156+56], %r2;
	st.u32 	[%rd156+60], %r2;
	add.s32 	%r654, %r654, 16;
	and.b32  	%r656, %r651, -16;
	setp.ne.s32 	%p81, %r654, %r656;
	@%p81 bra 	$L__BB0_126;
$L__BB0_127:
	and.b32  	%r390, %r651, 15;
	setp.eq.s32 	%p82, %r390, 0;
	@%p82 bra 	$L__BB0_137;
	and.b32  	%r210, %r651, 7;
	setp.lt.u32 	%p83, %r390, 8;
	@%p83 bra 	$L__BB0_130;
	mul.wide.u32 	%rd157, %r656, 4;
	add.s64 	%rd158, %rd139, %rd157;
	st.u32 	[%rd158], %r2;
	st.u32 	[%rd158+4], %r2;
	st.u32 	[%rd158+8], %r2;
	st.u32 	[%rd158+12], %r2;
	st.u32 	[%rd158+16], %r2;
	st.u32 	[%rd158+20], %r2;
	st.u32 	[%rd158+24], %r2;
	st.u32 	[%rd158+28], %r2;
	add.s32 	%r656, %r656, 8;
$L__BB0_130:
	setp.eq.s32 	%p84, %r210, 0;
	@%p84 bra 	$L__BB0_137;
	setp.lt.u32 	%p85, %r210, 4;
	@%p85 bra 	$L__BB0_133;
	mul.wide.u32 	%rd159, %r656, 4;
	add.s64 	%rd160, %rd139, %rd159;
	st.u32 	[%rd160], %r2;
	st.u32 	[%rd160+4], %r2;
	st.u32 	[%rd160+8], %r2;
	st.u32 	[%rd160+12], %r2;
	add.s32 	%r656, %r656, 4;
$L__BB0_133:
	setp.eq.s32 	%p86, %r201, 0;
	@%p86 bra 	$L__BB0_137;
	mul.wide.u32 	%rd161, %r656, 4;
	add.s64 	%rd46, %rd139, %rd161;
	st.u32 	[%rd46], %r2;
	setp.eq.s32 	%p87, %r201, 1;
	@%p87 bra 	$L__BB0_137;
	st.u32 	[%rd46+4], %r2;
	setp.eq.s32 	%p88, %r201, 2;
	@%p88 bra 	$L__BB0_137;
	st.u32 	[%rd46+8], %r2;
$L__BB0_137:
	setp.lt.s32 	%p89, %r265, 1;
	mov.b32 	%r392, -1;
	mov.u32 	%r659, %r392;
	@%p89 bra 	$L__BB0_141;
	ld.u32 	%r215, [%rd151];
	ld.u32 	%r216, [%rd133];
	mov.b32 	%r658, 1;
$L__BB0_139:
	mul.lo.s32 	%r394, %r658, %r216;
	rem.s32 	%r395, %r394, %r265;
	setp.eq.s32 	%p90, %r395, %r215;
	mov.u32 	%r659, %r658;
	@%p90 bra 	$L__BB0_141;
	add.s32 	%r218, %r658, 1;
	setp.ne.s32 	%p91, %r658, %r265;
	mov.u32 	%r658, %r218;
	mov.u32 	%r659, %r392;
	@%p91 bra 	$L__BB0_139;
$L__BB0_141:
	setp.eq.s32 	%p92, %r659, -1;
	@%p92 bra 	$L__BB0_243;
	mov.b32 	%r660, 1;
	mov.b32 	%r661, 0;
	mov.u32 	%r662, %r661;
$L__BB0_143:
	mov.b32 	%r663, 0;
$L__BB0_144:
	mov.u32 	%r223, %r663;
	mul.wide.u32 	%rd162, %r223, 4;
	add.s64 	%rd163, %rd133, %rd162;
	ld.u32 	%r400, [%rd163];
	setp.ne.s32 	%p93, %r400, %r2;
	add.s32 	%r663, %r223, 1;
	@%p93 bra 	$L__BB0_144;
	setp.lt.u32 	%p94, %r660, %r223;
	@%p94 bra 	$L__BB0_239;
	mov.b32 	%r664, 0;
$L__BB0_147:
	mov.u32 	%r230, %r664;
	mul.wide.u32 	%rd164, %r230, 4;
	add.s64 	%rd165, %rd151, %rd164;
	ld.u32 	%r402, [%rd165];
	setp.ne.s32 	%p95, %r402, %r2;
	add.s32 	%r664, %r230, 1;
	@%p95 bra 	$L__BB0_147;
	setp.ge.u32 	%p96, %r660, %r230;
	@%p96 bra 	$L__BB0_110;
$L__BB0_149:
	mov.b32 	%r667, 0;
$L__BB0_150:
	mov.u32 	%r234, %r667;
	mul.wide.u32 	%rd166, %r234, 4;
	add.s64 	%rd167, %rd151, %rd166;
	ld.u32 	%r404, [%rd167];
	setp.ne.s32 	%p97, %r404, %r2;
	add.s32 	%r667, %r234, 1;
	@%p97 bra 	$L__BB0_150;
	setp.gt.u32 	%p98, %r660, %r234;
	@%p98 bra 	$L__BB0_110;
	mul.wide.u32 	%rd168, %r660, 4;
	add.s64 	%rd169, %rd151, %rd168;
	ld.u32 	%r405, [%rd169];
	mul.wide.s32 	%rd170, %r662, 4;
	add.s64 	%rd171, %rd139, %rd170;
	st.u32 	[%rd171], %r405;
	add.s32 	%r662, %r662, 1;
	add.s32 	%r660, %r660, 1;
	bra.uni 	$L__BB0_149;
$L__BB0_153:
	mov.b32 	%r611, 0;
$L__BB0_154:
	mul.wide.u32 	%rd194, %r611, 4;
	add.s64 	%rd195, %rd98, %rd194;
	ld.u32 	%r435, [%rd195];
	setp.ne.s32 	%p110, %r435, %r2;
	add.s32 	%r611, %r611, 1;
	@%p110 bra 	$L__BB0_154;
	mul.wide.u32 	%rd196, %r611, 4;
	{ // callseq 9, 0
	.param .b64 param0;
	st.param.b64 	[param0], %rd196;
	.param .b64 retval0;
	call.uni (retval0), 
	malloc, 
	(
	param0
	);
	ld.param.b64 	%rd197, [retval0];
	} // callseq 9
	mov.b32 	%r612, 0;
$L__BB0_156:
	mov.u32 	%r110, %r612;
	add.s32 	%r612, %r110, 1;
	mul.wide.u32 	%rd198, %r110, 4;
	add.s64 	%rd199, %rd98, %rd198;
	ld.u32 	%r437, [%rd199];
	setp.ne.s32 	%p111, %r437, %r2;
	@%p111 bra 	$L__BB0_156;
	mov.b32 	%r613, 0;
$L__BB0_158:
	mov.u32 	%r112, %r613;
	add.s32 	%r613, %r112, 1;
	mul.wide.u32 	%rd200, %r112, 4;
	add.s64 	%rd201, %rd96, %rd200;
	ld.u32 	%r439, [%rd201];
	setp.ne.s32 	%p112, %r439, %r2;
	@%p112 bra 	$L__BB0_158;
	mul.wide.u32 	%rd202, %r613, 4;
	{ // callseq 10, 0
	.param .b64 param0;
	st.param.b64 	[param0], %rd202;
	.param .b64 retval0;
	call.uni (retval0), 
	malloc, 
	(
	param0
	);
	ld.param.b64 	%rd203, [retval0];
	} // callseq 10
	and.b32  	%r114, %r613, 3;
	setp.lt.u32 	%p113, %r112, 3;
	mov.b32 	%r615, 0;
	@%p113 bra 	$L__BB0_162;
	and.b32  	%r615, %r613, -4;
	mov.b32 	%r614, 0;
$L__BB0_161:
	mul.wide.u32 	%rd204, %r614, 4;
	add.s64 	%rd205, %rd96, %rd204;
	ld.u32 	%r442, [%rd205];
	add.s64 	%rd206, %rd203, %rd204;
	st.u32 	[%rd206], %r442;
	ld.u32 	%r443, [%rd205+4];
	st.u32 	[%rd206+4], %r443;
	ld.u32 	%r444, [%rd205+8];
	st.u32 	[%rd206+8], %r444;
	ld.u32 	%r445, [%rd205+12];
	st.u32 	[%rd206+12], %r445;
	add.s32 	%r614, %r614, 4;
	setp.ne.s32 	%p114, %r614, %r615;
	@%p114 bra 	$L__BB0_161;
$L__BB0_162:
	setp.eq.s32 	%p115, %r114, 0;
	@%p115 bra 	$L__BB0_166;
	mul.wide.u32 	%rd207, %r615, 4;
	add.s64 	%rd23, %rd96, %rd207;
	ld.u32 	%r446, [%rd23];
	add.s64 	%rd24, %rd203, %rd207;
	st.u32 	[%rd24], %r446;
	setp.eq.s32 	%p116, %r114, 1;
	@%p116 bra 	$L__BB0_166;
	ld.u32 	%r447, [%rd23+4];
	st.u32 	[%rd24+4], %r447;
	setp.eq.s32 	%p117, %r114, 2;
	@%p117 bra 	$L__BB0_166;
	ld.u32 	%r448, [%rd23+8];
	st.u32 	[%rd24+8], %r448;
$L__BB0_166:
	mul.wide.u32 	%rd208, %r612, 4;
	{ // callseq 11, 0
	.param .b64 param0;
	st.param.b64 	[param0], %rd208;
	.param .b64 retval0;
	call.uni (retval0), 
	malloc, 
	(
	param0
	);
	ld.param.b64 	%rd209, [retval0];
	} // callseq 11
	and.b32  	%r119, %r612, 3;
	setp.lt.u32 	%p118, %r110, 3;
	mov.b32 	%r617, 0;
	@%p118 bra 	$L__BB0_169;
	and.b32  	%r617, %r612, -4;
	mov.b32 	%r616, 0;
$L__BB0_168:
	mul.wide.u32 	%rd210, %r616, 4;
	add.s64 	%rd211, %rd98, %rd210;
	ld.u32 	%r451, [%rd211];
	add.s64 	%rd212, %rd209, %rd210;
	st.u32 	[%rd212], %r451;
	ld.u32 	%r452, [%rd211+4];
	st.u32 	[%rd212+4], %r452;
	ld.u32 	%r453, [%rd211+8];
	st.u32 	[%rd212+8], %r453;
	ld.u32 	%r454, [%rd211+12];
	st.u32 	[%rd212+12], %r454;
	add.s32 	%r616, %r616, 4;
	setp.ne.s32 	%p119, %r616, %r617;
	@%p119 bra 	$L__BB0_168;
$L__BB0_169:
	setp.eq.s32 	%p120, %r119, 0;
	@%p120 bra 	$L__BB0_173;
	mul.wide.u32 	%rd213, %r617, 4;
	add.s64 	%rd26, %rd98, %rd213;
	ld.u32 	%r455, [%rd26];
	add.s64 	%rd27, %rd209, %rd213;
	st.u32 	[%rd27], %r455;
	setp.eq.s32 	%p121, %r119, 1;
	@%p121 bra 	$L__BB0_173;
	ld.u32 	%r456, [%rd26+4];
	st.u32 	[%rd27+4], %r456;
	setp.eq.s32 	%p122, %r119, 2;
	@%p122 bra 	$L__BB0_173;
	ld.u32 	%r457, [%rd26+8];
	st.u32 	[%rd27+8], %r457;
$L__BB0_173:
	mov.b32 	%r618, 0;
$L__BB0_174:
	mov.u32 	%r124, %r618;
	mul.wide.u32 	%rd214, %r124, 4;
	add.s64 	%rd215, %rd209, %rd214;
	ld.u32 	%r459, [%rd215];
	setp.ne.s32 	%p123, %r459, %r2;
	add.s32 	%r618, %r124, 1;
	@%p123 bra 	$L__BB0_174;
	mov.b32 	%r619, 0;
$L__BB0_176:
	mov.u32 	%r126, %r619;
	mul.wide.u32 	%rd216, %r126, 4;
	add.s64 	%rd217, %rd203, %rd216;
	ld.u32 	%r461, [%rd217];
	setp.ne.s32 	%p124, %r461, %r2;
	add.s32 	%r619, %r126, 1;
	@%p124 bra 	$L__BB0_176;
	setp.lt.u32 	%p125, %r124, %r126;
	@%p125 bra 	$L__BB0_220;
	mov.b32 	%r620, 0;
$L__BB0_179:
	mov.u32 	%r128, %r620;
	add.s32 	%r620, %r128, 1;
	mul.wide.u32 	%rd218, %r128, 4;
	add.s64 	%rd219, %rd209, %rd218;
	ld.u32 	%r463, [%rd219];
	setp.ne.s32 	%p126, %r463, %r2;
	@%p126 bra 	$L__BB0_179;
	mul.wide.u32 	%rd220, %r620, 4;
	{ // callseq 12, 0
	.param .b64 param0;
	st.param.b64 	[param0], %rd220;
	.param .b64 retval0;
	call.uni (retval0), 
	malloc, 
	(
	param0
	);
	ld.param.b64 	%rd221, [retval0];
	} // callseq 12
	and.b32  	%r130, %r620, 3;
	setp.lt.u32 	%p127, %r128, 3;
	mov.b32 	%r622, 0;
	mov.u64 	%rd303, %rd209;
	@%p127 bra 	$L__BB0_183;
	and.b32  	%r622, %r620, -4;
	mov.b32 	%r621, 0;
	mov.u64 	%rd303, %rd209;
$L__BB0_182:
	ld.u32 	%r466, [%rd303];
	mul.wide.u32 	%rd222, %r621, 4;
	add.s64 	%rd223, %rd221, %rd222;
	st.u32 	[%rd223], %r466;
	ld.u32 	%r467, [%rd303+4];
	st.u32 	[%rd223+4], %r467;
	ld.u32 	%r468, [%rd303+8];
	st.u32 	[%rd223+8], %r468;
	ld.u32 	%r469, [%rd303+12];
	st.u32 	[%rd223+12], %r469;
	add.s64 	%rd303, %rd303, 16;
	add.s32 	%r621, %r621, 4;
	setp.ne.s32 	%p128, %r621, %r622;
	@%p128 bra 	$L__BB0_182;
$L__BB0_183:
	setp.eq.s32 	%p129, %r130, 0;
	@%p129 bra 	$L__BB0_187;
	ld.u32 	%r470, [%rd303];
	mul.wide.u32 	%rd224, %r622, 4;
	add.s64 	%rd32, %rd221, %rd224;
	st.u32 	[%rd32], %r470;
	setp.eq.s32 	%p130, %r130, 1;
	@%p130 bra 	$L__BB0_187;
	ld.u32 	%r471, [%rd303+4];
	st.u32 	[%rd32+4], %r471;
	setp.eq.s32 	%p131, %r130, 2;
	@%p131 bra 	$L__BB0_187;
	ld.u32 	%r472, [%rd303+8];
	st.u32 	[%rd32+8], %r472;
$L__BB0_187:
	setp.lt.u32 	%p132, %r128, 15;
	mov.b32 	%r625, 0;
	@%p132 bra 	$L__BB0_190;
	and.b32  	%r625, %r620, -16;
	mov.b32 	%r623, 0;
$L__BB0_189:
	.pragma "nounroll";
	mul.wide.u32 	%rd225, %r623, 4;
	add.s64 	%rd226, %rd209, %rd225;
	st.u32 	[%rd226], %r2;
	st.u32 	[%rd226+4], %r2;
	st.u32 	[%rd226+8], %r2;
	st.u32 	[%rd226+12], %r2;
	st.u32 	[%rd226+16], %r2;
	st.u32 	[%rd226+20], %r2;
	st.u32 	[%rd226+24], %r2;
	st.u32 	[%rd226+28], %r2;
	st.u32 	[%rd226+32], %r2;
	st.u32 	[%rd226+36], %r2;
	st.u32 	[%rd226+40], %r2;
	st.u32 	[%rd226+44], %r2;
	st.u32 	[%rd226+48], %r2;
	st.u32 	[%rd226+52], %r2;
	st.u32 	[%rd226+56], %r2;
	st.u32 	[%rd226+60], %r2;
	add.s32 	%r623, %r623, 16;
	setp.ne.s32 	%p133, %r623, %r625;
	@%p133 bra 	$L__BB0_189;
$L__BB0_190:
	and.b32  	%r475, %r620, 15;
	setp.eq.s32 	%p134, %r475, 0;
	@%p134 bra 	$L__BB0_200;
	and.b32  	%r139, %r620, 7;
	setp.lt.u32 	%p135, %r475, 8;
	@%p135 bra 	$L__BB0_193;
	mul.wide.u32 	%rd227, %r625, 4;
	add.s64 	%rd228, %rd209, %rd227;
	st.u32 	[%rd228], %r2;
	st.u32 	[%rd228+4], %r2;
	st.u32 	[%rd228+8], %r2;
	st.u32 	[%rd228+12], %r2;
	st.u32 	[%rd228+16], %r2;
	st.u32 	[%rd228+20], %r2;
	st.u32 	[%rd228+24], %r2;
	st.u32 	[%rd228+28], %r2;
	add.s32 	%r625, %r625, 8;
$L__BB0_193:
	setp.eq.s32 	%p136, %r139, 0;
	@%p136 bra 	$L__BB0_200;
	setp.lt.u32 	%p137, %r139, 4;
	@%p137 bra 	$L__BB0_196;
	mul.wide.u32 	%rd229, %r625, 4;
	add.s64 	%rd230, %rd209, %rd229;
	st.u32 	[%rd230], %r2;
	st.u32 	[%rd230+4], %r2;
	st.u32 	[%rd230+8], %r2;
	st.u32 	[%rd230+12], %r2;
	add.s32 	%r625, %r625, 4;
$L__BB0_196:
	setp.eq.s32 	%p138, %r130, 0;
	@%p138 bra 	$L__BB0_200;
	mul.wide.u32 	%rd231, %r625, 4;
	add.s64 	%rd33, %rd209, %rd231;
	st.u32 	[%rd33], %r2;
	setp.eq.s32 	%p139, %r130, 1;
	@%p139 bra 	$L__BB0_200;
	st.u32 	[%rd33+4], %r2;
	setp.eq.s32 	%p140, %r130, 2;
	@%p140 bra 	$L__BB0_200;
	st.u32 	[%rd33+8], %r2;
$L__BB0_200:
	setp.lt.s32 	%p141, %r265, 1;
	mov.b32 	%r477, -1;
	mov.u32 	%r628, %r477;
	@%p141 bra 	$L__BB0_204;
	ld.u32 	%r144, [%rd221];
	ld.u32 	%r145, [%rd203];
	mov.b32 	%r627, 1;
$L__BB0_202:
	mul.lo.s32 	%r479, %r627, %r145;
	rem.s32 	%r480, %r479, %r265;
	setp.eq.s32 	%p142, %r480, %r144;
	mov.u32 	%r628, %r627;
	@%p142 bra 	$L__BB0_204;
	add.s32 	%r147, %r627, 1;
	setp.ne.s32 	%p143, %r627, %r265;
	mov.u32 	%r627, %r147;
	mov.u32 	%r628, %r477;
	@%p143 bra 	$L__BB0_202;
$L__BB0_204:
	setp.eq.s32 	%p144, %r628, -1;
	@%p144 bra 	$L__BB0_220;
	mov.b32 	%r629, 1;
	mov.b32 	%r630, 0;
	mov.u32 	%r631, %r630;
$L__BB0_206:
	mov.b32 	%r632, 0;
$L__BB0_207:
	mov.u32 	%r152, %r632;
	mul.wide.u32 	%rd232, %r152, 4;
	add.s64 	%rd233, %rd203, %rd232;
	ld.u32 	%r485, [%rd233];
	setp.ne.s32 	%p145, %r485, %r2;
	add.s32 	%r632, %r152, 1;
	@%p145 bra 	$L__BB0_207;
	setp.lt.u32 	%p146, %r629, %r152;
	@%p146 bra 	$L__BB0_216;
	mov.b32 	%r633, 0;
$L__BB0_210:
	mov.u32 	%r159, %r633;
	mul.wide.u32 	%rd234, %r159, 4;
	add.s64 	%rd235, %rd221, %rd234;
	ld.u32 	%r487, [%rd235];
	setp.ne.s32 	%p147, %r487, %r2;
	add.s32 	%r633, %r159, 1;
	@%p147 bra 	$L__BB0_210;
	setp.ge.u32 	%p148, %r629, %r159;
	@%p148 bra 	$L__BB0_173;
$L__BB0_212:
	mov.b32 	%r636, 0;
$L__BB0_213:
	mov.u32 	%r163, %r636;
	mul.wide.u32 	%rd236, %r163, 4;
	add.s64 	%rd237, %rd221, %rd236;
	ld.u32 	%r489, [%rd237];
	setp.ne.s32 	%p149, %r489, %r2;
	add.s32 	%r636, %r163, 1;
	@%p149 bra 	$L__BB0_213;
	setp.gt.u32 	%p150, %r629, %r163;
	@%p150 bra 	$L__BB0_173;
	mul.wide.u32 	%rd238, %r629, 4;
	add.s64 	%rd239, %rd221, %rd238;
	ld.u32 	%r490, [%rd239];
	mul.wide.s32 	%rd240, %r631, 4;
	add.s64 	%rd241, %rd209, %rd240;
	st.u32 	[%rd241], %r490;
	add.s32 	%r631, %r631, 1;
	add.s32 	%r629, %r629, 1;
	bra.uni 	$L__BB0_212;
$L__BB0_216:
	add.s32 	%r154, %r629, 1;
	setp.ne.s32 	%p151, %r630, 0;
	@%p151 bra 	$L__BB0_219;
	mul.wide.u32 	%rd247, %r629, 4;
	add.s64 	%rd248, %rd221, %rd247;
	ld.u32 	%r155, [%rd248];
	add.s64 	%rd249, %rd203, %rd247;
	ld.u32 	%r501, [%rd249];
	mul.lo.s32 	%r156, %r501, %r628;
	setp.eq.s32 	%p153, %r155, %r156;
	mov.b32 	%r630, 0;
	mov.u32 	%r629, %r154;
	@%p153 bra 	$L__BB0_206;
	rem.s32 	%r503, %r155, %r265;
	rem.s32 	%r504, %r156, %r265;
	setp.lt.s32 	%p154, %r503, %r504;
	sub.s32 	%r505, %r503, %r504;
	selp.b32 	%r506, %r265, 0, %p154;
	add.s32 	%r507, %r505, %r506;
	mul.wide.s32 	%rd250, %r631, 4;
	add.s64 	%rd251, %rd209, %rd250;
	st.u32 	[%rd251], %r507;
	add.s32 	%r631, %r631, 1;
	mov.b32 	%r630, 1;
	mov.u32 	%r629, %r154;
	bra.uni 	$L__BB0_206;
$L__BB0_219:
	mul.wide.u32 	%rd242, %r629, 4;
	add.s64 	%rd243, %rd221, %rd242;
	ld.u32 	%r492, [%rd243];
	rem.s32 	%r493, %r492, %r265;
	add.s64 	%rd244, %rd203, %rd242;
	ld.u32 	%r494, [%rd244];
	mul.lo.s32 	%r495, %r494, %r628;
	rem.s32 	%r496, %r495, %r265;
	setp.lt.s32 	%p152, %r493, %r496;
	sub.s32 	%r497, %r493, %r496;
	selp.b32 	%r498, %r265, 0, %p152;
	add.s32 	%r499, %r497, %r498;
	mul.wide.s32 	%rd245, %r631, 4;
	add.s64 	%rd246, %rd209, %rd245;
	st.u32 	[%rd246], %r499;
	add.s32 	%r631, %r631, 1;
	mov.b32 	%r630, 1;
	mov.u32 	%r629, %r154;
	bra.uni 	$L__BB0_206;
$L__BB0_220:
	mov.b32 	%r637, 0;
$L__BB0_221:
	mov.u32 	%r167, %r637;
	mul.wide.u32 	%rd252, %r167, 4;
	add.s64 	%rd253, %rd209, %rd252;
	ld.u32 	%r509, [%rd253];
	setp.ne.s32 	%p155, %r509, %r2;
	add.s32 	%r637, %r167, 1;
	@%p155 bra 	$L__BB0_221;
	setp.ne.s32 	%p156, %r167, 1;
	@%p156 bra 	$L__BB0_234;
	ld.u32 	%r510, [%rd209];
	setp.ne.s32 	%p157, %r510, 0;
	@%p157 bra 	$L__BB0_234;
	st.u32 	[%rd197], %r2;
$L__BB0_225:
	mov.b32 	%r640, 0;
$L__BB0_226:
	mov.u32 	%r173, %r640;
	add.s32 	%r640, %r173, 1;
	mul.wide.u32 	%rd259, %r173, 4;
	add.s64 	%rd260, %rd197, %rd259;
	ld.u32 	%r516, [%rd260];
	setp.ne.s32 	%p160, %r516, %r2;
	@%p160 bra 	$L__BB0_226;
	and.b32  	%r175, %r640, 3;
	setp.lt.u32 	%p161, %r173, 3;
	mov.b32 	%r677, 0;
	@%p161 bra 	$L__BB0_230;
	and.b32  	%r677, %r640, -4;
	mov.b32 	%r641, 0;
$L__BB0_229:
	mul.wide.u32 	%rd261, %r641, 4;
	add.s64 	%rd262, %rd197, %rd261;
	ld.u32 	%r519, [%rd262];
	add.s64 	%rd263, %rd98, %rd261;
	st.u32 	[%rd263], %r519;
	ld.u32 	%r520, [%rd262+4];
	st.u32 	[%rd263+4], %r520;
	ld.u32 	%r521, [%rd262+8];
	st.u32 	[%rd263+8], %r521;
	ld.u32 	%r522, [%rd262+12];
	st.u32 	[%rd263+12], %r522;
	add.s32 	%r641, %r641, 4;
	setp.eq.s32 	%p162, %r641, %r677;
	@%p162 bra 	$L__BB0_230;
	bra.uni 	$L__BB0_229;
$L__BB0_230:
	setp.eq.s32 	%p163, %r175, 0;
	@%p163 bra 	$L__BB0_57;
	mul.wide.u32 	%rd264, %r677, 4;
	add.s64 	%rd47, %rd197, %rd264;
	ld.u32 	%r523, [%rd47];
	add.s64 	%rd48, %rd98, %rd264;
	st.u32 	[%rd48], %r523;
	setp.eq.s32 	%p164, %r175, 1;
	@%p164 bra 	$L__BB0_57;
	ld.u32 	%r524, [%rd47+4];
	st.u32 	[%rd48+4], %r524;
	setp.eq.s32 	%p165, %r175, 2;
	@%p165 bra 	$L__BB0_57;
	ld.u32 	%r525, [%rd47+8];
	st.u32 	[%rd48+8], %r525;
	bra.uni 	$L__BB0_57;
$L__BB0_234:
	mov.b32 	%r638, 0;
$L__BB0_235:
	mov.b32 	%r639, 0;
$L__BB0_236:
	mov.u32 	%r170, %r639;
	mul.wide.u32 	%rd254, %r170, 4;
	add.s64 	%rd255, %rd209, %rd254;
	ld.u32 	%r513, [%rd255];
	setp.ne.s32 	%p158, %r513, %r2;
	add.s32 	%r639, %r170, 1;
	@%p158 bra 	$L__BB0_236;
	setp.gt.u32 	%p159, %r638, %r170;
	@%p159 bra 	$L__BB0_225;
	mul.wide.u32 	%rd256, %r638, 4;
	add.s64 	%rd257, %rd209, %rd256;
	ld.u32 	%r514, [%rd257];
	add.s64 	%rd258, %rd197, %rd256;
	st.u32 	[%rd258], %r514;
	add.s32 	%r638, %r638, 1;
	bra.uni 	$L__BB0_235;
$L__BB0_239:
	add.s32 	%r225, %r660, 1;
	setp.ne.s32 	%p99, %r661, 0;
	@%p99 bra 	$L__BB0_242;
	mul.wide.u32 	%rd177, %r660, 4;
	add.s64 	%rd178, %rd151, %rd177;
	ld.u32 	%r226, [%rd178];
	add.s64 	%rd179, %rd133, %rd177;
	ld.u32 	%r416, [%rd179];
	mul.lo.s32 	%r227, %r416, %r659;
	setp.eq.s32 	%p101, %r226, %r227;
	mov.b32 	%r661, 0;
	mov.u32 	%r660, %r225;
	@%p101 bra 	$L__BB0_143;
	rem.s32 	%r418, %r226, %r265;
	rem.s32 	%r419, %r227, %r265;
	setp.lt.s32 	%p102, %r418, %r419;
	sub.s32 	%r420, %r418, %r419;
	selp.b32 	%r421, %r265, 0, %p102;
	add.s32 	%r422, %r420, %r421;
	mul.wide.s32 	%rd180, %r662, 4;
	add.s64 	%rd181, %rd139, %rd180;
	st.u32 	[%rd181], %r422;
	add.s32 	%r662, %r662, 1;
	mov.b32 	%r661, 1;
	mov.u32 	%r660, %r225;
	bra.uni 	$L__BB0_143;
$L__BB0_242:
	mul.wide.u32 	%rd172, %r660, 4;
	add.s64 	%rd173, %rd151, %rd172;
	ld.u32 	%r407, [%rd173];
	rem.s32 	%r408, %r407, %r265;
	add.s64 	%rd174, %rd133, %rd172;
	ld.u32 	%r409, [%rd174];
	mul.lo.s32 	%r410, %r409, %r659;
	rem.s32 	%r411, %r410, %r265;
	setp.lt.s32 	%p100, %r408, %r411;
	sub.s32 	%r412, %r408, %r411;
	selp.b32 	%r413, %r265, 0, %p100;
	add.s32 	%r414, %r412, %r413;
	mul.wide.s32 	%rd175, %r662, 4;
	add.s64 	%rd176, %rd139, %rd175;
	st.u32 	[%rd176], %r414;
	add.s32 	%r662, %r662, 1;
	mov.b32 	%r661, 1;
	mov.u32 	%r660, %r225;
	bra.uni 	$L__BB0_143;
$L__BB0_243:
	mov.b32 	%r668, 0;
$L__BB0_244:
	mov.u32 	%r238, %r668;
	mul.wide.u32 	%rd182, %r238, 4;
	add.s64 	%rd183, %rd139, %rd182;
	ld.u32 	%r424, [%rd183];
	setp.ne.s32 	%p103, %r424, %r2;
	add.s32 	%r668, %r238, 1;
	@%p103 bra 	$L__BB0_244;
	setp.ne.s32 	%p104, %r238, 1;
	@%p104 bra 	$L__BB0_253;
	ld.u32 	%r425, [%rd139];
	setp.ne.s32 	%p105, %r425, 0;
	@%p105 bra 	$L__BB0_253;
	st.u32 	[%rd127], %r2;
$L__BB0_248:
	mov.b32 	%r671, 0;
$L__BB0_249:
	mov.b32 	%r672, 0;
$L__BB0_250:
	mov.u32 	%r245, %r672;
	mul.wide.u32 	%rd189, %r245, 4;
	add.s64 	%rd190, %rd127, %rd189;
	ld.u32 	%r432, [%rd190];
	setp.ne.s32 	%p108, %r432, %r2;
	add.s32 	%r672, %r245, 1;
	@%p108 bra 	$L__BB0_250;
	setp.gt.u32 	%p109, %r671, %r245;
	@%p109 bra 	$L__BB0_57;
	mul.wide.u32 	%rd191, %r671, 4;
	add.s64 	%rd192, %rd127, %rd191;
	ld.u32 	%r433, [%rd192];
	add.s64 	%rd193, %rd96, %rd191;
	st.u32 	[%rd193], %r433;
	add.s32 	%r671, %r671, 1;
	bra.uni 	$L__BB0_249;
$L__BB0_253:
	mov.b32 	%r669, 0;
$L__BB0_254:
	mov.b32 	%r670, 0;
$L__BB0_255:
	mov.u32 	%r241, %r670;
	mul.wide.u32 	%rd184, %r241, 4;
	add.s64 	%rd185, %rd139, %rd184;
	ld.u32 	%r428, [%rd185];
	setp.ne.s32 	%p106, %r428, %r2;
	add.s32 	%r670, %r241, 1;
	@%p106 bra 	$L__BB0_255;
	setp.gt.u32 	%p107, %r669, %r241;
	@%p107 bra 	$L__BB0_248;
	mul.wide.u32 	%rd186, %r669, 4;
	add.s64 	%rd187, %rd139, %rd186;
	ld.u32 	%r429, [%rd187];
	add.s64 	%rd188, %rd127, %rd186;
	st.u32 	[%rd188], %r429;
	add.s32 	%r669, %r669, 1;
	bra.uni 	$L__BB0_254;
$L__BB0_258:
	ld.u32 	%r534, [%rd98];
	setp.ne.s32 	%p170, %r534, %r2;
	@%p170 bra 	$L__BB0_264;
	mov.b32 	%r673, 0;
$L__BB0_260:
	mov.b32 	%r674, 0;
$L__BB0_261:
	mov.u32 	%r249, %r674;
	mul.wide.u32 	%rd275, %r249, 4;
	add.s64 	%rd276, %rd96, %rd275;
	ld.u32 	%r537, [%rd276];
	setp.ne.s32 	%p171, %r537, %r2;
	add.s32 	%r674, %r249, 1;
	@%p171 bra 	$L__BB0_261;
	setp.gt.u32 	%p172, %r673, %r249;
	@%p172 bra 	$L__BB0_264;
	mul.wide.u32 	%rd277, %r673, 4;
	add.s64 	%rd278, %rd96, %rd277;
	ld.u32 	%r538, [%rd278];
	add.s64 	%rd279, %rd90, %rd277;
	st.u32 	[%rd279], %r538;
	add.s32 	%r673, %r673, 1;
	bra.uni 	$L__BB0_260;
$L__BB0_264:
	ld.u32 	%r539, [%rd96];
	setp.ne.s32 	%p173, %r539, %r2;
	@%p173 bra 	$L__BB0_270;
	mov.b32 	%r675, 0;
$L__BB0_266:
	mov.b32 	%r676, 0;
$L__BB0_267:
	mov.u32 	%r253, %r676;
	mul.wide.u32 	%rd280, %r253, 4;
	add.s64 	%rd281, %rd98, %rd280;
	ld.u32 	%r542, [%rd281];
	setp.ne.s32 	%p174, %r542, %r2;
	add.s32 	%r676, %r253, 1;
	@%p174 bra 	$L__BB0_267;
	setp.gt.u32 	%p175, %r675, %r253;
	@%p175 bra 	$L__BB0_270;
	mul.wide.u32 	%rd282, %r675, 4;
	add.s64 	%rd283, %rd98, %rd282;
	ld.u32 	%r543, [%rd283];
	add.s64 	%rd284, %rd90, %rd282;
	st.u32 	[%rd284], %r543;
	add.s32 	%r675, %r675, 1;
	bra.uni 	$L__BB0_266;
$L__BB0_270:
	mov.b32 	%r678, 0;
$L__BB0_271:
	mov.u32 	%r257, %r678;
	mul.wide.u32 	%rd285, %r257, 4;
	add.s64 	%rd286, %rd90, %rd285;
	ld.u32 	%r545, [%rd286];
	setp.ne.s32 	%p176, %r545, %r2;
	add.s32 	%r678, %r257, 1;
	@%p176 bra 	$L__BB0_271;
	setp.ne.s32 	%p177, %r257, 1;
	@%p177 bra 	$L__BB0_275;
	ld.u32 	%r546, [%rd90];
	setp.ne.s32 	%p178, %r546, 1;
	@%p178 bra 	$L__BB0_275;
	ld.param.u32 	%r556, [_Z14kernel_counterPiS_iiii_param_5];
	mul.wide.s32 	%rd287, %r556, 4;
	add.s64 	%rd288, %rd1, %rd287;
	mov.b32 	%r547, 1;
	st.global.u32 	[%rd288+-4], %r547;
$L__BB0_275:
	mov.b32 	%r680, 0;
$L__BB0_276:
	mov.b32 	%r681, 0;
$L__BB0_277:
	mov.u32 	%r261, %r681;
	mul.wide.u32 	%rd289, %r261, 4;
	add.s64 	%rd290, %rd90, %rd289;
	ld.u32 	%r550, [%rd290];
	setp.ne.s32 	%p179, %r550, %r2;
	add.s32 	%r681, %r261, 1;
	@%p179 bra 	$L__BB0_277;
	setp.gt.u32 	%p180, %r680, %r261;
	@%p180 bra 	$L__BB0_280;
	mul.wide.u32 	%rd291, %r680, 4;
	add.s64 	%rd292, %rd90, %rd291;
	ld.u32 	%r551, [%rd292];
	mul.wide.s32 	%rd293, %r577, 4;
	add.s64 	%rd294, %rd1, %rd293;
	st.global.u32 	[%rd294], %r551;
	add.s32 	%r577, %r577, 1;
	add.s32 	%r680, %r680, 1;
	bra.uni 	$L__BB0_276;
$L__BB0_280:
	ld.param.u32 	%r557, [_Z14kernel_counterPiS_iiii_param_5];
	mul.wide.s32 	%rd295, %r557, 4;
	add.s64 	%rd296, %rd1, %rd295;
	ld.global.u32 	%r552, [%rd296+-4];
	setp.eq.s32 	%p181, %r552, %r265;
	@%p181 bra 	$L__BB0_5;
$L__BB0_281:
	ret;

}


// ===== COMPILED SASS (sm_100) =====

	.target	sm_100

	.elftype	@"ET_EXEC"


//--------------------- .note.nv.tkinfo           --------------------------
	.section	.note.nv.tkinfo,"",@"SHT_NOTE"
	.sectionflags	@"SHF_NOTE_NV_TKINFO"
	.tkinfo
        /*0018*/ 	.word	0x00000002
        /*0030*/ 	.string	""
        /*0030*/ 	.string	"ptxas"
        /*0030*/ 	.string	"Cuda compilation tools, release 13.0, V13.0.88"
        /*0030*/ 	.string	"Build cuda_13.0.r13.0/compiler.36424714_0"
        /*0030*/ 	.string	"-arch sm_100 -m 64 "



//--------------------- .note.nv.cuinfo           --------------------------
	.section	.note.nv.cuinfo,"",@"SHT_NOTE"
	.sectionflags	@"SHF_NOTE_NV_CUINFO"
        /*0018*/ 	.short	0x0002
        /*001a*/ 	.short	0x0064
        /*001c*/ 	.short	0x0082
	.zero		2


//--------------------- .nv.info                  --------------------------
	.section	.nv.info,"",@"SHT_CUDA_INFO"
	.align	4


	//----- nvinfo : EIATTR_REGCOUNT
	.align		4
        /*0000*/ 	.byte	0x04, 0x2f
        /*0002*/ 	.short	(.L_1 - .L_0)
	.align		4
.L_0:
        /*0004*/ 	.word	index@(_Z14kernel_counterPiS_iiii)
        /*0008*/ 	.word	0x00000028


	//----- nvinfo : EIATTR_FRAME_SIZE
	.align		4
.L_1:
        /*000c*/ 	.byte	0x04, 0x11
        /*000e*/ 	.short	(.L_3 - .L_2)
	.align		4
.L_2:
        /*0010*/ 	.word	index@(_Z14kernel_counterPiS_iiii)
        /*0014*/ 	.word	0x00000000


	//----- nvinfo : EIATTR_MIN_STACK_SIZE
	.align		4
.L_3:
        /*0018*/ 	.byte	0x04, 0x12
        /*001a*/ 	.short	(.L_5 - .L_4)
	.align		4
.L_4:
        /*001c*/ 	.word	index@(_Z14kernel_counterPiS_iiii)
        /*0020*/ 	.word	0x00000000
.L_5:


//--------------------- .nv.compat                --------------------------
	.section	.nv.compat,"",@"SHT_CUDA_COMPAT_INFO"
	.align	4
        /*0000*/ 	.byte	0x02, 0x09, 0x00, 0x00, 0x02, 0x02, 0x01, 0x00, 0x02, 0x05, 0x05, 0x00, 0x03, 0x07, 0x01, 0x01
        /*0010*/ 	.byte	0x02, 0x03, 0x00, 0x00, 0x02, 0x06, 0x01, 0x00, 0x04, 0x0b, 0x08, 0x00, 0x09, 0x00, 0x00, 0x00
        /*0020*/ 	.byte	0x00, 0x00, 0x00, 0x00


//--------------------- .nv.info._Z14kernel_counterPiS_iiii --------------------------
	.section	.nv.info._Z14kernel_counterPiS_iiii,"",@"SHT_CUDA_INFO"
	.sectionflags	@""
	.align	4


	//----- nvinfo : EIATTR_CUDA_API_VERSION
	.align		4
        /*0000*/ 	.byte	0x04, 0x37
        /*0002*/ 	.short	(.L_7 - .L_6)
.L_6:
        /*0004*/ 	.word	0x00000082


	//----- nvinfo : EIATTR_KPARAM_INFO
	.align		4
.L_7:
        /*0008*/ 	.byte	0x04, 0x17
        /*000a*/ 	.short	(.L_9 - .L_8)
.L_8:
        /*000c*/ 	.word	0x00000000
        /*0010*/ 	.short	0x0005
        /*0012*/ 	.short	0x001c
        /*0014*/ 	.byte	0x00, 0xf0, 0x11, 0x00


	//----- nvinfo : EIATTR_KPARAM_INFO
	.align		4
.L_9:
        /*0018*/ 	.byte	0x04, 0x17
        /*001a*/ 	.short	(.L_11 - .L_10)
.L_10:
        /*001c*/ 	.word	0x00000000
        /*0020*/ 	.short	0x0004
        /*0022*/ 	.short	0x0018
        /*0024*/ 	.byte	0x00, 0xf0, 0x11, 0x00


	//----- nvinfo : EIATTR_KPARAM_INFO
	.align		4
.L_11:
        /*0028*/ 	.byte	0x04, 0x17
        /*002a*/ 	.short	(.L_13 - .L_12)
.L_12:
        /*002c*/ 	.word	0x00000000
        /*0030*/ 	.short	0x0003
        /*0032*/ 	.short	0x0014
        /*0034*/ 	.byte	0x00, 0xf0, 0x11, 0x00


	//----- nvinfo : EIATTR_KPARAM_INFO
	.align		4
.L_13:
        /*0038*/ 	.byte	0x04, 0x17
        /*003a*/ 	.short	(.L_15 - .L_14)
.L_14:
        /*003c*/ 	.word	0x00000000
        /*0040*/ 	.short	0x0002
        /*0042*/ 	.short	0x0010
        /*0044*/ 	.byte	0x00, 0xf0, 0x11, 0x00


	//----- nvinfo : EIATTR_KPARAM_INFO
	.align		4
.L_15:
        /*0048*/ 	.byte	0x04, 0x17
        /*004a*/ 	.short	(.L_17 - .L_16)
.L_16:
        /*004c*/ 	.word	0x00000000
        /*0050*/ 	.short	0x0001
        /*0052*/ 	.short	0x0008
        /*0054*/ 	.byte	0x00, 0xf5, 0x21, 0x00


	//----- nvinfo : EIATTR_KPARAM_INFO
	.align		4
.L_17:
        /*0058*/ 	.byte	0x04, 0x17
        /*005a*/ 	.short	(.L_19 - .L_18)
.L_18:
        /*005c*/ 	.word	0x00000000
        /*0060*/ 	.short	0x0000
        /*0062*/ 	.short	0x0000
        /*0064*/ 	.byte	0x00, 0xf5, 0x21, 0x00


	//----- nvinfo : EIATTR_SPARSE_MMA_MASK
	.align		4
.L_19:
        /*0068*/ 	.byte	0x03, 0x50
        /*006a*/ 	.short	0x0000


	//----- nvinfo : EIATTR_MAXREG_COUNT
	.align		4
        /*006c*/ 	.byte	0x03, 0x1b
        /*006e*/ 	.short	0x00ff


	//----- nvinfo : EIATTR_EXTERNS
	.align		4
        /*0070*/ 	.byte	0x04, 0x0f
        /*0072*/ 	.short	(.L_21 - .L_20)


	//   ....[0]....
	.align		4
.L_20:
        /*0074*/ 	.word	index@(malloc)


	//----- nvinfo : EIATTR_MERCURY_ISA_VERSION
	.align		4
.L_21:
        /*0078*/ 	.byte	0x03, 0x5f
        /*007a*/ 	.short	0x0101


	//----- nvinfo : EIATTR_VRC_CTA_INIT_COUNT
	.align		4
        /*007c*/ 	.byte	0x02, 0x4a
	.zero		1
	.zero		1


	//----- nvinfo : EIATTR_SYSCALL_OFFSETS
	.align		4
        /*0080*/ 	.byte	0x04, 0x46
        /*0082*/ 	.short	(.L_23 - .L_22)


	//   ....[0]....
.L_22:
        /*0084*/ 	.word	0x00000810


	//   ....[1]....
        /*0088*/ 	.word	0x00000880


	//   ....[2]....
        /*008c*/ 	.word	0x00000fd0


	//   ....[3]....
        /*0090*/ 	.word	0x00001180


	//   ....[4]....
        /*0094*/ 	.word	0x00001200


	//   ....[5]....
        /*0098*/ 	.word	0x00001d10


	//   ....[6]....
        /*009c*/ 	.word	0x00001ec0


	//   ....[7]....
        /*00a0*/ 	.word	0x00002180


	//   ....[8]....
        /*00a4*/ 	.word	0x00002630


	//   ....[9]....
        /*00a8*/ 	.word	0x00003dd0


	//   ....[10]....
        /*00ac*/ 	.word	0x00003f80


	//   ....[11]....
        /*00b0*/ 	.word	0x00004240


	//   ....[12]....
        /*00b4*/ 	.word	0x000046f0


	//----- nvinfo : EIATTR_EXIT_INSTR_OFFSETS
	.align		4
.L_23:
        /*00b8*/ 	.byte	0x04, 0x1c
        /*00ba*/ 	.short	(.L_25 - .L_24)


	//   ....[0]....
.L_24:
        /*00bc*/ 	.word	0x00000120


	//   ....[1]....
        /*00c0*/ 	.word	0x00000190


	//   ....[2]....
        /*00c4*/ 	.word	0x00006810


	//----- nvinfo : EIATTR_CRS_STACK_SIZE
	.align		4
.L_25:
        /*00c8*/ 	.byte	0x04, 0x1e
        /*00ca*/ 	.short	(.L_27 - .L_26)
.L_26:
        /*00cc*/ 	.word	0x00000000


	//----- nvinfo : EIATTR_CBANK_PARAM_SIZE
	.align		4
.L_27:
        /*00d0*/ 	.byte	0x03, 0x19
        /*00d2*/ 	.short	0x0020


	//----- nvinfo : EIATTR_PARAM_CBANK
	.align		4
        /*00d4*/ 	.byte	0x04, 0x0a
        /*00d6*/ 	.short	(.L_29 - .L_28)
	.align		4
.L_28:
        /*00d8*/ 	.word	index@(.nv.constant0._Z14kernel_counterPiS_iiii)
        /*00dc*/ 	.short	0x0380
        /*00de*/ 	.short	0x0020


	//----- nvinfo : EIATTR_SW_WAR
	.align		4
.L_29:
        /*00e0*/ 	.byte	0x04, 0x36
        /*00e2*/ 	.short	(.L_31 - .L_30)
.L_30:
        /*00e4*/ 	.word	0x00000008
.L_31:


//--------------------- .nv.callgraph             --------------------------
	.section	.nv.callgraph,"",@"SHT_CUDA_CALLGRAPH"
	.align	4
	.sectionentsize	8
	.align		4
        /*0000*/ 	.word	0x00000000
	.align		4
        /*0004*/ 	.word	0xffffffff
	.align		4
        /*0008*/ 	.word	index@(_Z14kernel_counterPiS_iiii)
	.align		4
        /*000c*/ 	.word	index@(malloc)
	.align		4
        /*0010*/ 	.word	0x00000000
	.align		4
        /*0014*/ 	.word	0xfffffffe
	.align		4
        /*0018*/ 	.word	0x00000000
	.align		4
        /*001c*/ 	.word	0xfffffffd
	.align		4
        /*0020*/ 	.word	0x00000000
	.align		4
        /*0024*/ 	.word	0xfffffffc


//--------------------- .nv.constant4             --------------------------
	.section	.nv.constant4,"a",@progbits
	.align	8
	.align		8
.nv.constant4:
        /*0000*/ 	.dword	malloc


//--------------------- .text._Z14kernel_counterPiS_iiii --------------------------
	.section	.text._Z14kernel_counterPiS_iiii,"ax",@progbits
	.align	128
        .global         _Z14kernel_counterPiS_iiii
        .type           _Z14kernel_counterPiS_iiii,@function
        .size           _Z14kernel_counterPiS_iiii,(.L_x_257 - _Z14kernel_counterPiS_iiii)
        .other          _Z14kernel_counterPiS_iiii,@"STO_CUDA_ENTRY STV_DEFAULT"
_Z14kernel_counterPiS_iiii:
.text._Z14kernel_counterPiS_iiii:
[----:B------:R-:W0:Y:S01]  /*0000*/  LDC R1, c[0x0][0x37c] ;  /* 0x0000df00ff017b82 */ /* 0x000e220000000800 */
[----:B------:R-:W1:Y:S01]  /*0010*/  S2R R32, SR_TID.X ;  /* 0x0000000000207919 */ /* 0x000e620000002100 */
[----:B------:R-:W2:Y:S01]  /*0020*/  LDCU UR4, c[0x0][0x398] ;  /* 0x00007300ff0477ac */ /* 0x000ea20008000800 */
[----:B------:R-:W-:Y:S01]  /*0030*/  BSSY.RECONVERGENT B0, `(.L_x_0) ;  /* 0x000000c000007945 */ /* 0x000fe20003800200 */
[----:B------:R-:W1:Y:S01]  /*0040*/  S2R R3, SR_CTAID.X ;  /* 0x0000000000037919 */ /* 0x000e620000002500 */
[----:B------:R-:W3:Y:S01]  /*0050*/  LDCU.64 UR36, c[0x0][0x358] ;  /* 0x00006b00ff2477ac */ /* 0x000ee20008000a00 */
[----:B-1----:R-:W-:-:S05]  /*0060*/  IMAD R32, R3, 0xfa, R32 ;  /* 0x000000fa03207824 */ /* 0x002fca00078e0220 */
[----:B--2---:R-:W-:-:S13]  /*0070*/  ISETP.GE.AND P0, PT, R32, UR4, PT ;  /* 0x0000000420007c0c */ /* 0x004fda000bf06270 */
[----:B0--3--:R-:W-:Y:S05]  /*0080*/  @P0 BRA `(.L_x_1) ;  /* 0x0000000000180947 */ /* 0x009fea0003800000 */
[----:B------:R-:W0:Y:S08]  /*0090*/  LDC.64 R2, c[0x0][0x380] ;  /* 0x0000e000ff027b82 */ /* 0x000e300000000a00 */
[----:B------:R-:W1:Y:S01]  /*00a0*/  LDC.64 R4, c[0x0][0x388] ;  /* 0x0000e200ff047b82 */ /* 0x000e620000000a00 */
[----:B0-----:R-:W-:-:S06]  /*00b0*/  IMAD.WIDE R2, R32, 0x4, R2 ;  /* 0x0000000420027825 */ /* 0x001fcc00078e0202 */
[----:B------:R-:W2:Y:S01]  /*00c0*/  LDG.E R3, desc[UR36][R2.64] ;  /* 0x0000002402037981 */ /* 0x000ea2000c1e1900 */
[----:B-1----:R-:W-:-:S05]  /*00d0*/  IMAD.WIDE R4, R32, 0x4, R4 ;  /* 0x0000000420047825 */ /* 0x002fca00078e0204 */
[----:B--2---:R0:W-:Y:S02]  /*00e0*/  STG.E desc[UR36][R4.64], R3 ;  /* 0x0000000304007986 */ /* 0x0041e4000c101924 */
.L_x_1:
[----:B------:R-:W-:Y:S05]  /*00f0*/  BSYNC.RECONVERGENT B0 ;  /* 0x0000000000007941 */ /* 0x000fea0003800200 */
.L_x_0:
[----:B------:R-:W1:Y:S02]  /*0100*/  LDCU UR4, c[0x0][0x394] ;  /* 0x00007280ff0477ac */ /* 0x000e640008000800 */
[----:B-1----:R-:W-:-:S13]  /*0110*/  ISETP.GE.AND P0, PT, R32, UR4, PT ;  /* 0x0000000420007c0c */ /* 0x002fda000bf06270 */
[----:B------:R-:W-:Y:S05]  /*0120*/  @P0 EXIT ;  /* 0x000000000000094d */ /* 0x000fea0003800000 */
[----:B0-----:R-:W0:Y:S08]  /*0130*/  LDC R5, c[0x0][0x39c] ;  /* 0x0000e700ff057b82 */ /* 0x001e300000000800 */
[----:B------:R-:W0:Y:S08]  /*0140*/  LDC.64 R2, c[0x0][0x388] ;  /* 0x0000e200ff027b82 */ /* 0x000e300000000a00 */
[----:B------:R-:W1:Y:S01]  /*0150*/  LDC R31, c[0x0][0x390] ;  /* 0x0000e400ff1f7b82 */ /* 0x000e620000000800 */
[----:B0-----:R-:W-:-:S06]  /*0160*/  IMAD.WIDE R2, R5, 0x4, R2 ;  /* 0x0000000405027825 */ /* 0x001fcc00078e0202 */
[----:B------:R-:W1:Y:S02]  /*0170*/  LDG.E R2, desc[UR36][R2.64+-0x4] ;  /* 0xfffffc2402027981 */ /* 0x000e64000c1e1900 */
[----:B-1----:R-:W-:-:S13]  /*0180*/  ISETP.NE.AND P0, PT, R2, R31, PT ;  /* 0x0000001f0200720c */ /* 0x002fda0003f05270 */
[----:B------:R-:W-:Y:S05]  /*0190*/  @P0 EXIT ;  /* 0x000000000000094d */ /* 0x000fea0003800000 */
[----:B------:R-:W-:Y:S02]  /*01a0*/  VIADD R31, R31, 0x1 ;  /* 0x000000011f1f7836 */ /* 0x000fe40000000000 */
[----:B------:R-:W-:-:S07]  /*01b0*/  IMAD.SHL.U32 R30, R32, 0x2, RZ ;  /* 0x00000002201e7824 */ /* 0x000fce00078e00ff */
.L_x_255:
[----:B------:R-:W0:Y:S01]  /*01c0*/  LDCU UR4, c[0x0][0x394] ;  /* 0x00007280ff0477ac */ /* 0x000e220008000800 */
[----:B------:R-:W-:Y:S01]  /*01d0*/  BSSY.RECONVERGENT B0, `(.L_x_2) ;  /* 0x0000055000007945 */ /* 0x000fe20003800200 */
[----:B------:R-:W-:Y:S01]  /*01e0*/  HFMA2 R24, -RZ, RZ, 0, 0 ;  /* 0x00000000ff187431 */ /* 0x000fe200000001ff */
[----:B------:R-:W-:Y:S01]  /*01f0*/  CS2R R22, SRZ ;  /* 0x0000000000167805 */ /* 0x000fe2000001ff00 */
[----:B------:R-:W-:Y:S01]  /*0200*/  IMAD.MOV.U32 R2, RZ, RZ, RZ ;  /* 0x000000ffff027224 */ /* 0x000fe200078e00ff */
[----:B------:R-:W-:Y:S02]  /*0210*/  CS2R R4, SRZ ;  /* 0x0000000000047805 */ /* 0x000fe4000001ff00 */
[----:B------:R-:W-:Y:S01]  /*0220*/  CS2R R16, SRZ ;  /* 0x0000000000107805 */ /* 0x000fe2000001ff00 */
[----:B0-----:R-:W-:-:S05]  /*0230*/  VIADD R0, R32, UR4 ;  /* 0x0000000420007c36 */ /* 0x001fca0008000000 */
[----:B------:R-:W-:-:S13]  /*0240*/  ISETP.GE.AND P0, PT, R0, 0x1, PT ;  /* 0x000000010000780c */ /* 0x000fda0003f06270 */
[----:B------:R-:W-:Y:S05]  /*0250*/  @!P0 BRA `(.L_x_3) ;  /* 0x0000000400308947 */ /* 0x000fea0003800000 */
[----:B------:R-:W-:Y:S01]  /*0260*/  ISETP.GE.AND P0, PT, R32, 0x1, PT ;  /* 0x000000012000780c */ /* 0x000fe20003f06270 */
[----:B------:R-:W-:Y:S01]  /*0270*/  BSSY.RECONVERGENT B1, `(.L_x_4) ;  /* 0x0000010000017945 */ /* 0x000fe20003800200 */
[----:B------:R-:W-:Y:S02]  /*0280*/  IMAD.MOV.U32 R24, RZ, RZ, RZ ;  /* 0x000000ffff187224 */ /* 0x000fe400078e00ff */
[----:B------:R-:W-:-:S09]  /*0290*/  IMAD.MOV.U32 R3, RZ, RZ, RZ ;  /* 0x000000ffff037224 */ /* 0x000fd200078e00ff */
[----:B------:R-:W-:Y:S05]  /*02a0*/  @!P0 BRA `(.L_x_5) ;  /* 0x0000000000308947 */ /* 0x000fea0003800000 */
[----:B------:R-:W0:Y:S01]  /*02b0*/  LDC.64 R6, c[0x0][0x380] ;  /* 0x0000e000ff067b82 */ /* 0x000e220000000a00 */
[----:B------:R-:W-:Y:S01]  /*02c0*/  MOV R3, RZ ;  /* 0x000000ff00037202 */ /* 0x000fe20000000f00 */
[----:B------:R-:W-:-:S07]  /*02d0*/  IMAD.MOV.U32 R24, RZ, RZ, RZ ;  /* 0x000000ffff187224 */ /* 0x000fce00078e00ff */
.L_x_6:
[----:B0-----:R-:W-:-:S06]  /*02e0*/  IMAD.WIDE.U32 R4, R24, 0x4, R6 ;  /* 0x0000000418047825 */ /* 0x001fcc00078e0006 */
[----:B------:R-:W2:Y:S01]  /*02f0*/  LDG.E R4, desc[UR36][R4.64] ;  /* 0x0000002404047981 */ /* 0x000ea2000c1e1900 */
[----:B------:R-:W-:Y:S01]  /*0300*/  VIADD R9, R3, 0x1 ;  /* 0x0000000103097836 */ /* 0x000fe20000000000 */
[----:B------:R-:W-:Y:S02]  /*0310*/  IADD3 R24, PT, PT, R24, 0x1, RZ ;  /* 0x0000000118187810 */ /* 0x000fe40007ffe0ff */
[----:B--2---:R-:W-:-:S13]  /*0320*/  ISETP.NE.AND P0, PT, R4, R31, PT ;  /* 0x0000001f0400720c */ /* 0x004fda0003f05270 */
[----:B------:R-:W-:-:S04]  /*0330*/  @P0 IMAD.MOV R9, RZ, RZ, R3 ;  /* 0x000000ffff090224 */ /* 0x000fc800078e0203 */
[----:B------:R-:W-:Y:S01]  /*0340*/  IMAD.MOV.U32 R3, RZ, RZ, R9 ;  /* 0x000000ffff037224 */ /* 0x000fe200078e0009 */
[----:B------:R-:W-:-:S13]  /*0350*/  ISETP.GE.AND P0, PT, R9, R30, PT ;  /* 0x0000001e0900720c */ /* 0x000fda0003f06270 */
[----:B------:R-:W-:Y:S05]  /*0360*/  @!P0 BRA `(.L_x_6) ;  /* 0xfffffffc00dc8947 */ /* 0x000fea000383ffff */
.L_x_5:
[----:B------:R-:W-:Y:S05]  /*0370*/  BSYNC.RECONVERGENT B1 ;  /* 0x0000000000017941 */ /* 0x000fea0003800200 */
.L_x_4:
[----:B------:R-:W-:Y:S01]  /*0380*/  ISETP.GT.AND P0, PT, R3, R30, PT ;  /* 0x0000001e0300720c */ /* 0x000fe20003f04270 */
[----:B------:R-:W-:Y:S01]  /*0390*/  BSSY.RECONVERGENT B1, `(.L_x_7) ;  /* 0x0000014000017945 */ /* 0x000fe20003800200 */
[----:B------:R-:W-:Y:S01]  /*03a0*/  CS2R R4, SRZ ;  /* 0x0000000000047805 */ /* 0x000fe2000001ff00 */
[----:B------:R-:W-:-:S10]  /*03b0*/  IMAD.MOV.U32 R23, RZ, RZ, R24 ;  /* 0x000000ffff177224 */ /* 0x000fd400078e0018 */
[----:B------:R-:W-:Y:S05]  /*03c0*/  @P0 BRA `(.L_x_8) ;  /* 0x0000000000400947 */ /* 0x000fea0003800000 */
[----:B------:R-:W0:Y:S01]  /*03d0*/  LDC.64 R6, c[0x0][0x380] ;  /* 0x0000e000ff067b82 */ /* 0x000e220000000a00 */
[----:B------:R-:W-:Y:S01]  /*03e0*/  BSSY.RECONVERGENT B2, `(.L_x_9) ;  /* 0x000000d000027945 */ /* 0x000fe20003800200 */
[----:B------:R-:W-:Y:S01]  /*03f0*/  IMAD.MOV.U32 R2, RZ, RZ, RZ ;  /* 0x000000ffff027224 */ /* 0x000fe200078e00ff */
[----:B------:R-:W-:-:S07]  /*0400*/  MOV R23, R24 ;  /* 0x0000001800177202 */ /* 0x000fce0000000f00 */
.L_x_10:
[----:B0-----:R-:W-:-:S06]  /*0410*/  IMAD.WIDE.U32 R4, R23, 0x4, R6 ;  /* 0x0000000417047825 */ /* 0x001fcc00078e0006 */
[----:B------:R-:W2:Y:S01]  /*0420*/  LDG.E R4, desc[UR36][R4.64] ;  /* 0x0000002404047981 */ /* 0x000ea2000c1e1900 */
[----:B------:R-:W-:Y:S01]  /*0430*/  VIADD R9, R3, 0x1 ;  /* 0x0000000103097836 */ /* 0x000fe20000000000 */
[----:B------:R-:W-:Y:S01]  /*0440*/  IADD3 R2, PT, PT, R2, 0x1, RZ ;  /* 0x0000000102027810 */ /* 0x000fe20007ffe0ff */
[----:B------:R-:W-:Y:S01]  /*0450*/  VIADD R23, R23, 0x1 ;  /* 0x0000000117177836 */ /* 0x000fe20000000000 */
[----:B--2---:R-:W-:-:S13]  /*0460*/  ISETP.NE.AND P0, PT, R4, R31, PT ;  /* 0x0000001f0400720c */ /* 0x004fda0003f05270 */
[----:B------:R-:W-:-:S04]  /*0470*/  @P0 IMAD.MOV R9, RZ, RZ, R3 ;  /* 0x000000ffff090224 */ /* 0x000fc800078e0203 */
[----:B------:R-:W-:Y:S01]  /*0480*/  IMAD.MOV.U32 R3, RZ, RZ, R9 ;  /* 0x000000ffff037224 */ /* 0x000fe200078e0009 */
[----:B------:R-:W-:-:S13]  /*0490*/  ISETP.GT.AND P0, PT, R9, R30, PT ;  /* 0x0000001e0900720c */ /* 0x000fda0003f04270 */
[----:B------:R-:W-:Y:S05]  /*04a0*/  @!P0 BRA `(.L_x_10) ;  /* 0xfffffffc00d88947 */ /* 0x000fea000383ffff */
[----:B------:R-:W-:Y:S05]  /*04b0*/  BSYNC.RECONVERGENT B2 ;  /* 0x0000000000027941 */ /* 0x000fea0003800200 */
.L_x_9:
[----:B------:R-:W-:-:S07]  /*04c0*/  IMAD.WIDE.U32 R4, R2, 0x4, RZ ;  /* 0x0000000402047825 */ /* 0x000fce00078e00ff */
.L_x_8:
[----:B------:R-:W-:Y:S05]  /*04d0*/  BSYNC.RECONVERGENT B1 ;  /* 0x0000000000017941 */ /* 0x000fea0003800200 */
.L_x_7:
[----:B------:R-:W-:Y:S01]  /*04e0*/  IADD3 R2, PT, PT, R30, 0x2, RZ ;  /* 0x000000021e027810 */ /* 0x000fe20007ffe0ff */
[----:B------:R-:W-:Y:S01]  /*04f0*/  BSSY.RECONVERGENT B1, `(.L_x_11) ;  /* 0x0000015000017945 */ /* 0x000fe20003800200 */
[----:B------:R-:W-:Y:S01]  /*0500*/  IMAD.MOV.U32 R22, RZ, RZ, R23 ;  /* 0x000000ffff167224 */ /* 0x000fe200078e0017 */
[----:B------:R-:W-:Y:S02]  /*0510*/  CS2R R16, SRZ ;  /* 0x0000000000107805 */ /* 0x000fe4000001ff00 */
[----:B------:R-:W-:-:S13]  /*0520*/  ISETP.GE.AND P0, PT, R3, R2, PT ;  /* 0x000000020300720c */ /* 0x000fda0003f06270 */
[----:B------:R-:W-:Y:S05]  /*0530*/  @P0 BRA `(.L_x_12) ;  /* 0x0000000000400947 */ /* 0x000fea0003800000 */
[----:B------:R-:W0:Y:S01]  /*0540*/  LDC.64 R8, c[0x0][0x380] ;  /* 0x0000e000ff087b82 */ /* 0x000e220000000a00 */
[----:B------:R-:W-:Y:S01]  /*0550*/  BSSY.RECONVERGENT B2, `(.L_x_13) ;  /* 0x000000d000027945 */ /* 0x000fe20003800200 */
[----:B------:R-:W-:Y:S01]  /*0560*/  IMAD.MOV.U32 R16, RZ, RZ, RZ ;  /* 0x000000ffff107224 */ /* 0x000fe200078e00ff */
[----:B------:R-:W-:-:S07]  /*0570*/  MOV R22, R23 ;  /* 0x0000001700167202 */ /* 0x000fce0000000f00 */
.L_x_14:
        /* <DEDUP_REMOVED lines=8> */
[----:B------:R-:W-:-:S13]  /*0600*/  ISETP.GE.AND P0, PT, R11, R2, PT ;  /* 0x000000020b00720c */ /* 0x000fda0003f06270 */
[----:B------:R-:W-:Y:S05]  /*0610*/  @!P0 BRA `(.L_x_14) ;  /* 0xfffffffc00d88947 */ /* 0x000fea000383ffff */
[----:B------:R-:W-:Y:S05]  /*0620*/  BSYNC.RECONVERGENT B2 ;  /* 0x0000000000027941 */ /* 0x000fea0003800200 */
.L_x_13:
[----:B------:R-:W-:-:S07]  /*0630*/  IMAD.WIDE.U32 R16, R16, 0x4, RZ ;  /* 0x0000000410107825 */ /* 0x000fce00078e00ff */
.L_x_12:
[----:B------:R-:W-:Y:S05]  /*0640*/  BSYNC.RECONVERGENT B1 ;  /* 0x0000000000017941 */ /* 0x000fea0003800200 */
.L_x_11:
[----:B------:R-:W0:Y:S01]  /*0650*/  LDC.64 R8, c[0x0][0x380] ;  /* 0x0000e000ff087b82 */ /* 0x000e220000000a00 */
[----:B------:R-:W-:Y:S02]  /*0660*/  ISETP.GE.AND P0, PT, R3, R0, PT ;  /* 0x000000000300720c */ /* 0x000fe40003f06270 */
[----:B------:R-:W-:-:S11]  /*0670*/  MOV R2, R22 ;  /* 0x0000001600027202 */ /* 0x000fd60000000f00 */
[----:B------:R-:W-:Y:S05]  /*0680*/  @P0 BRA `(.L_x_3) ;  /* 0x0000000000240947 */ /* 0x000fea0003800000 */
.L_x_15:
        /* <DEDUP_REMOVED lines=9> */
.L_x_3:
[----:B------:R-:W-:Y:S05]  /*0720*/  BSYNC.RECONVERGENT B0 ;  /* 0x0000000000007941 */ /* 0x000fea0003800200 */
.L_x_2:
[----:B0-----:R-:W0:Y:S08]  /*0730*/  LDC.64 R8, c[0x0][0x388] ;  /* 0x0000e200ff087b82 */ /* 0x001e300000000a00 */
[----:B------:R-:W1:Y:S01]  /*0740*/  LDC R3, c[0x0][0x390] ;  /* 0x0000e400ff037b82 */ /* 0x000e620000000800 */
[----:B0-----:R-:W-:-:S06]  /*0750*/  IMAD.WIDE.U32 R6, R24, 0x4, R8 ;  /* 0x0000000418067825 */ /* 0x001fcc00078e0008 */
[----:B------:R-:W1:Y:S01]  /*0760*/  LDG.E R6, desc[UR36][R6.64] ;  /* 0x0000002406067981 */ /* 0x000e62000c1e1900 */
[----:B------:R-:W-:Y:S01]  /*0770*/  BSSY.RECONVERGENT B9, `(.L_x_16) ;  /* 0x0000602000097945 */ /* 0x000fe20003800200 */
[----:B-1----:R-:W-:-:S13]  /*0780*/  ISETP.NE.AND P0, PT, R6, R3, PT ;  /* 0x000000030600720c */ /* 0x002fda0003f05270 */
[----:B------:R-:W-:Y:S05]  /*0790*/  @!P0 BRA `(.L_x_17) ;  /* 0x0000005c00fc8947 */ /* 0x000fea0003800000 */
[----:B------:R-:W-:-:S06]  /*07a0*/  IMAD.WIDE R6, R23, 0x4, R8 ;  /* 0x0000000417067825 */ /* 0x000fcc00078e0208 */
[----:B------:R-:W2:Y:S02]  /*07b0*/  LDG.E R6, desc[UR36][R6.64] ;  /* 0x0000002406067981 */ /* 0x000ea4000c1e1900 */
[----:B--2---:R-:W-:-:S13]  /*07c0*/  ISETP.NE.AND P0, PT, R6, R3, PT ;  /* 0x000000030600720c */ /* 0x004fda0003f05270 */
[----:B------:R-:W-:Y:S05]  /*07d0*/  @!P0 BRA `(.L_x_17) ;  /* 0x0000005c00ec8947 */ /* 0x000fea0003800000 */
[----:B------:R-:W-:-:S04]  /*07e0*/  MOV R18, 0x0 ;  /* 0x0000000000127802 */ /* 0x000fc80000000f00 */
[----:B------:R0:W1:Y:S03]  /*07f0*/  LDC.64 R6, c[0x4][R18] ;  /* 0x0100000012067b82 */ /* 0x0000660000000a00 */
[----:B------:R-:W-:-:S07]  /*0800*/  LEPC R20, `(.L_x_18) ;  /* 0x000000001014794e */ /* 0x000fce0000000000 */
[----:B01----:R-:W-:Y:S05]  /*0810*/  CALL.ABS.NOINC R6 ;  /* 0x0000000006007343 */ /* 0x003fea0003c00000 */
.L_x_18:
[----:B------:R0:W1:Y:S01]  /*0820*/  LDC.64 R6, c[0x4][R18] ;  /* 0x0100000012067b82 */ /* 0x0000620000000a00 */
[----:B------:R-:W-:Y:S01]  /*0830*/  MOV R19, R5 ;  /* 0x0000000500137202 */ /* 0x000fe20000000f00 */
[----:B------:R-:W-:Y:S02]  /*0840*/  IMAD.MOV.U32 R5, RZ, RZ, R17 ;  /* 0x000000ffff057224 */ /* 0x000fe400078e0011 */
[----:B0-----:R-:W-:Y:S02]  /*0850*/  IMAD.MOV.U32 R18, RZ, RZ, R4 ;  /* 0x000000ffff127224 */ /* 0x001fe400078e0004 */
[----:B------:R-:W-:-:S07]  /*0860*/  IMAD.MOV.U32 R4, RZ, RZ, R16 ;  /* 0x000000ffff047224 */ /* 0x000fce00078e0010 */
[----:B------:R-:W-:-:S07]  /*0870*/  LEPC R20, `(.L_x_19) ;  /* 0x000000001014794e */ /* 0x000fce0000000000 */
[----:B-1----:R-:W-:Y:S05]  /*0880*/  CALL.ABS.NOINC R6 ;  /* 0x0000000006007343 */ /* 0x002fea0003c00000 */
.L_x_19:
[----:B------:R-:W-:Y:S01]  /*0890*/  ISETP.GE.AND P0, PT, R24, R22, PT ;  /* 0x000000161800720c */ /* 0x000fe20003f06270 */
[----:B------:R-:W-:Y:S01]  /*08a0*/  BSSY.RECONVERGENT B0, `(.L_x_20) ;  /* 0x000004c000007945 */ /* 0x000fe20003800200 */
[----:B------:R-:W-:Y:S01]  /*08b0*/  MOV R16, R4 ;  /* 0x0000000400107202 */ /* 0x000fe20000000f00 */
[----:B------:R-:W-:-:S10]  /*08c0*/  IMAD.MOV.U32 R17, RZ, RZ, R5 ;  /* 0x000000ffff117224 */ /* 0x000fd400078e0005 */
[----:B------:R-:W-:Y:S05]  /*08d0*/  @P0 BRA `(.L_x_21) ;  /* 0x0000000400200947 */ /* 0x000fea0003800000 */
[----:B------:R-:W-:Y:S02]  /*08e0*/  HFMA2 R7, -RZ, RZ, 0, 0 ;  /* 0x00000000ff077431 */ /* 0x000fe400000001ff */
[----:B------:R-:W-:-:S07]  /*08f0*/  IMAD.MOV.U32 R3, RZ, RZ, RZ ;  /* 0x000000ffff037224 */ /* 0x000fce00078e00ff */
.L_x_28:
[----:B------:R-:W-:Y:S01]  /*0900*/  ISETP.GE.AND P0, PT, R24, R23, PT ;  /* 0x000000171800720c */ /* 0x000fe20003f06270 */
[----:B------:R-:W-:Y:S01]  /*0910*/  BSSY.RECONVERGENT B1, `(.L_x_22) ;  /* 0x000003b000017945 */ /* 0x000fe20003800200 */
[----:B------:R-:W-:-:S11]  /*0920*/  IMAD.MOV.U32 R11, RZ, RZ, R24 ;  /* 0x000000ffff0b7224 */ /* 0x000fd600078e0018 */
[----:B0-----:R-:W-:Y:S05]  /*0930*/  @P0 BRA `(.L_x_23) ;  /* 0x0000000000e00947 */ /* 0x001fea0003800000 */
[--C-:B------:R-:W-:Y:S01]  /*0940*/  IMAD.IADD R0, R23, 0x1, -R24.reuse ;  /* 0x0000000117007824 */ /* 0x100fe200078e0a18 */
[----:B------:R-:W-:Y:S01]  /*0950*/  BSSY.RECONVERGENT B2, `(.L_x_24) ;  /* 0x000001c000027945 */ /* 0x000fe20003800200 */
[----:B------:R-:W-:Y:S02]  /*0960*/  IMAD.MOV.U32 R13, RZ, RZ, R7 ;  /* 0x000000ffff0d7224 */ /* 0x000fe400078e0007 */
[----:B------:R-:W-:Y:S01]  /*0970*/  IMAD.MOV.U32 R15, RZ, RZ, R24 ;  /* 0x000000ffff0f7224 */ /* 0x000fe200078e0018 */
[----:B------:R-:W-:Y:S02]  /*0980*/  LOP3.LUT P0, R6, R0, 0x3, RZ, 0xc0, !PT ;  /* 0x0000000300067812 */ /* 0x000fe4000780c0ff */
[----:B------:R-:W-:-:S11]  /*0990*/  MOV R0, R7 ;  /* 0x0000000700007202 */ /* 0x000fd60000000f00 */
[----:B------:R-:W-:Y:S05]  /*09a0*/  @!P0 BRA `(.L_x_25) ;  /* 0x0000000000588947 */ /* 0x000fea0003800000 */
[----:B------:R-:W0:Y:S02]  /*09b0*/  LDC.64 R8, c[0x0][0x388] ;  /* 0x0000e200ff087b82 */ /* 0x000e240000000a00 */
[----:B0-----:R-:W-:-:S05]  /*09c0*/  IMAD.WIDE R8, R24, 0x4, R8 ;  /* 0x0000000418087825 */ /* 0x001fca00078e0208 */
[----:B------:R-:W2:Y:S01]  /*09d0*/  LDG.E R11, desc[UR36][R8.64] ;  /* 0x00000024080b7981 */ /* 0x000ea2000c1e1900 */
[C---:B------:R-:W-:Y:S01]  /*09e0*/  IMAD.WIDE R4, R7.reuse, 0x4, R18 ;  /* 0x0000000407047825 */ /* 0x040fe200078e0212 */
[----:B------:R-:W-:Y:S02]  /*09f0*/  ISETP.NE.AND P0, PT, R6, 0x1, PT ;  /* 0x000000010600780c */ /* 0x000fe40003f05270 */
[----:B------:R-:W-:Y:S01]  /*0a00*/  IADD3 R13, PT, PT, R7, 0x1, RZ ;  /* 0x00000001070d7810 */ /* 0x000fe20007ffe0ff */
[----:B------:R-:W-:-:S04]  /*0a10*/  VIADD R15, R24, 0x1 ;  /* 0x00000001180f7836 */ /* 0x000fc80000000000 */
[----:B------:R-:W-:Y:S01]  /*0a20*/  IMAD.MOV.U32 R7, RZ, RZ, R13 ;  /* 0x000000ffff077224 */ /* 0x000fe200078e000d */
[----:B--2---:R0:W-:Y:S05]  /*0a30*/  ST.E desc[UR36][R4.64], R11 ;  /* 0x0000000b04007985 */ /* 0x0041ea000c101924 */
[----:B------:R-:W-:Y:S05]  /*0a40*/  @!P0 BRA `(.L_x_25) ;  /* 0x0000000000308947 */ /* 0x000fea0003800000 */
[----:B0-----:R-:W2:Y:S01]  /*0a50*/  LDG.E R11, desc[UR36][R8.64+0x4] ;  /* 0x00000424080b7981 */ /* 0x001ea2000c1e1900 */
[----:B------:R-:W-:Y:S01]  /*0a60*/  ISETP.NE.AND P0, PT, R6, 0x2, PT ;  /* 0x000000020600780c */ /* 0x000fe20003f05270 */
[----:B------:R-:W-:Y:S01]  /*0a70*/  VIADD R15, R24, 0x2 ;  /* 0x00000002180f7836 */ /* 0x000fe20000000000 */
[----:B------:R-:W-:-:S05]  /*0a80*/  IADD3 R13, PT, PT, R0, 0x2, RZ ;  /* 0x00000002000d7810 */ /* 0x000fca0007ffe0ff */
[----:B------:R-:W-:Y:S01]  /*0a90*/  IMAD.MOV.U32 R7, RZ, RZ, R13 ;  /* 0x000000ffff077224 */ /* 0x000fe200078e000d */
[----:B--2---:R1:W-:Y:S05]  /*0aa0*/  ST.E desc[UR36][R4.64+0x4], R11 ;  /* 0x0000040b04007985 */ /* 0x0043ea000c101924 */
[----:B------:R-:W-:Y:S05]  /*0ab0*/  @!P0 BRA `(.L_x_25) ;  /* 0x0000000000148947 */ /* 0x000fea0003800000 */
[----:B------:R-:W2:Y:S01]  /*0ac0*/  LDG.E R9, desc[UR36][R8.64+0x8] ;  /* 0x0000082408097981 */ /* 0x000ea2000c1e1900 */
[----:B------:R-:W-:Y:S01]  /*0ad0*/  IADD3 R13, PT, PT, R0, 0x3, RZ ;  /* 0x00000003000d7810 */ /* 0x000fe20007ffe0ff */
[----:B------:R-:W-:-:S04]  /*0ae0*/  VIADD R15, R24, 0x3 ;  /* 0x00000003180f7836 */ /* 0x000fc80000000000 */
[----:B------:R-:W-:Y:S01]  /*0af0*/  IMAD.MOV.U32 R7, RZ, RZ, R13 ;  /* 0x000000ffff077224 */ /* 0x000fe200078e000d */
[----:B--2---:R2:W-:Y:S06]  /*0b00*/  ST.E desc[UR36][R4.64+0x8], R9 ;  /* 0x0000080904007985 */ /* 0x0045ec000c101924 */
.L_x_25:
[----:B------:R-:W-:Y:S05]  /*0b10*/  BSYNC.RECONVERGENT B2 ;  /* 0x0000000000027941 */ /* 0x000fea0003800200 */
.L_x_24:
[----:B012---:R-:W-:Y:S01]  /*0b20*/  IADD3 R4, PT, PT, -R23, R24, RZ ;  /* 0x0000001817047210 */ /* 0x007fe20007ffe1ff */
[----:B------:R-:W-:-:S03]  /*0b30*/  IMAD.MOV.U32 R11, RZ, RZ, R23 ;  /* 0x000000ffff0b7224 */ /* 0x000fc600078e0017 */
[----:B------:R-:W-:-:S13]  /*0b40*/  ISETP.GT.U32.AND P0, PT, R4, -0x4, PT ;  /* 0xfffffffc0400780c */ /* 0x000fda0003f04070 */
[----:B------:R-:W-:Y:S05]  /*0b50*/  @P0 BRA `(.L_x_23) ;  /* 0x0000000000580947 */ /* 0x000fea0003800000 */
[C---:B------:R-:W-:Y:S01]  /*0b60*/  IADD3 R5, PT, PT, R24.reuse, R13, -R23 ;  /* 0x0000000d18057210 */ /* 0x040fe20007ffe817 */
[----:B------:R-:W-:Y:S01]  /*0b70*/  BSSY.RECONVERGENT B2, `(.L_x_26) ;  /* 0x0000013000027945 */ /* 0x000fe20003800200 */
[----:B------:R-:W-:-:S03]  /*0b80*/  IADD3 R7, PT, PT, -R24, R23, R0 ;  /* 0x0000001718077210 */ /* 0x000fc60007ffe100 */
[----:B------:R-:W-:-:S07]  /*0b90*/  IMAD.IADD R0, R5, 0x1, -R0 ;  /* 0x0000000105007824 */ /* 0x000fce00078e0a00 */
.L_x_27:
[----:B0-----:R-:W0:Y:S02]  /*0ba0*/  LDC.64 R8, c[0x0][0x388] ;  /* 0x0000e200ff087b82 */ /* 0x001e240000000a00 */
[----:B0-----:R-:W-:-:S05]  /*0bb0*/  IMAD.WIDE R8, R15, 0x4, R8 ;  /* 0x000000040f087825 */ /* 0x001fca00078e0208 */
[----:B------:R-:W2:Y:S01]  /*0bc0*/  LDG.E R11, desc[UR36][R8.64] ;  /* 0x00000024080b7981 */ /* 0x000ea2000c1e1900 */
[----:B------:R-:W-:-:S05]  /*0bd0*/  IMAD.WIDE R4, R13, 0x4, R18 ;  /* 0x000000040d047825 */ /* 0x000fca00078e0212 */
[----:B--2---:R0:W-:Y:S04]  /*0be0*/  ST.E desc[UR36][R4.64], R11 ;  /* 0x0000000b04007985 */ /* 0x0041e8000c101924 */
[----:B------:R-:W2:Y:S04]  /*0bf0*/  LDG.E R21, desc[UR36][R8.64+0x4] ;  /* 0x0000042408157981 */ /* 0x000ea8000c1e1900 */
[----:B--2---:R0:W-:Y:S04]  /*0c00*/  ST.E desc[UR36][R4.64+0x4], R21 ;  /* 0x0000041504007985 */ /* 0x0041e8000c101924 */
[----:B------:R-:W2:Y:S04]  /*0c10*/  LDG.E R25, desc[UR36][R8.64+0x8] ;  /* 0x0000082408197981 */ /* 0x000ea8000c1e1900 */
[----:B--2---:R0:W-:Y:S04]  /*0c20*/  ST.E desc[UR36][R4.64+0x8], R25 ;  /* 0x0000081904007985 */ /* 0x0041e8000c101924 */
[----:B------:R-:W2:Y:S01]  /*0c30*/  LDG.E R27, desc[UR36][R8.64+0xc] ;  /* 0x00000c24081b7981 */ /* 0x000ea2000c1e1900 */
[----:B------:R-:W-:Y:S01]  /*0c40*/  IADD3 R0, PT, PT, R0, 0x4, RZ ;  /* 0x0000000400007810 */ /* 0x000fe20007ffe0ff */
[----:B------:R-:W-:-:S02]  /*0c50*/  VIADD R13, R13, 0x4 ;  /* 0x000000040d0d7836 */ /* 0x000fc40000000000 */
[----:B------:R-:W-:Y:S01]  /*0c60*/  VIADD R15, R15, 0x4 ;  /* 0x000000040f0f7836 */ /* 0x000fe20000000000 */
[----:B------:R-:W-:Y:S01]  /*0c70*/  ISETP.NE.AND P0, PT, R0, RZ, PT ;  /* 0x000000ff0000720c */ /* 0x000fe20003f05270 */
[----:B--2---:R0:W-:-:S12]  /*0c80*/  ST.E desc[UR36][R4.64+0xc], R27 ;  /* 0x00000c1b04007985 */ /* 0x0041d8000c101924 */
[----:B------:R-:W-:Y:S05]  /*0c90*/  @P0 BRA `(.L_x_27) ;  /* 0xfffffffc00c00947 */ /* 0x000fea000383ffff */
[----:B------:R-:W-:Y:S05]  /*0ca0*/  BSYNC.RECONVERGENT B2 ;  /* 0x0000000000027941 */ /* 0x000fea0003800200 */
.L_x_26:
[----:B0-----:R-:W-:-:S07]  /*0cb0*/  MOV R11, R23 ;  /* 0x00000017000b7202 */ /* 0x001fce0000000f00 */
.L_x_23:
[----:B------:R-:W-:Y:S05]  /*0cc0*/  BSYNC.RECONVERGENT B1 ;  /* 0x0000000000017941 */ /* 0x000fea0003800200 */
.L_x_22:
[----:B------:R-:W0:Y:S02]  /*0cd0*/  LDC.64 R4, c[0x0][0x388] ;  /* 0x0000e200ff047b82 */ /* 0x000e240000000a00 */
[----:B0-----:R-:W-:-:S06]  /*0ce0*/  IMAD.WIDE R4, R11, 0x4, R4 ;  /* 0x000000040b047825 */ /* 0x001fcc00078e0204 */
[----:B------:R-:W2:Y:S01]  /*0cf0*/  LDG.E R5, desc[UR36][R4.64] ;  /* 0x0000002404057981 */ /* 0x000ea2000c1e1900 */
[----:B------:R-:W-:-:S04]  /*0d00*/  IMAD.WIDE.U32 R8, R3, 0x4, R16 ;  /* 0x0000000403087825 */ /* 0x000fc800078e0010 */
[----:B------:R-:W-:Y:S02]  /*0d10*/  VIADD R24, R11, 0x1 ;  /* 0x000000010b187836 */ /* 0x000fe40000000000 */
[----:B------:R-:W-:-:S03]  /*0d20*/  VIADD R3, R3, 0x1 ;  /* 0x0000000103037836 */ /* 0x000fc60000000000 */
[----:B------:R-:W-:Y:S01]  /*0d30*/  ISETP.GE.AND P0, PT, R24, R22, PT ;  /* 0x000000161800720c */ /* 0x000fe20003f06270 */
[----:B--2---:R0:W-:-:S12]  /*0d40*/  ST.E desc[UR36][R8.64], R5 ;  /* 0x0000000508007985 */ /* 0x0041d8000c101924 */
[----:B------:R-:W-:Y:S05]  /*0d50*/  @!P0 BRA `(.L_x_28) ;  /* 0xfffffff800e88947 */ /* 0x000fea000383ffff */
.L_x_21:
[----:B------:R-:W-:Y:S05]  /*0d60*/  BSYNC.RECONVERGENT B0 ;  /* 0x0000000000007941 */ /* 0x000fea0003800200 */
.L_x_20:
[----:B------:R-:W-:Y:S01]  /*0d70*/  HFMA2 R3, -RZ, RZ, 0, 0 ;  /* 0x00000000ff037431 */ /* 0x000fe200000001ff */
[----:B------:R-:W-:Y:S06]  /*0d80*/  BSSY.RECONVERGENT B0, `(.L_x_29) ;  /* 0x0000007000007945 */ /* 0x000fec0003800200 */
.L_x_30:
[----:B0-----:R-:W-:-:S06]  /*0d90*/  IMAD.WIDE.U32 R4, R3, 0x4, R18 ;  /* 0x0000000403047825 */ /* 0x001fcc00078e0012 */
[----:B------:R-:W2:Y:S01]  /*0da0*/  LD.E R4, desc[UR36][R4.64] ;  /* 0x0000002404047980 */ /* 0x000ea2000c101900 */
[----:B------:R-:W-:Y:S02]  /*0db0*/  IMAD.MOV.U32 R0, RZ, RZ, R3 ;  /* 0x000000ffff007224 */ /* 0x000fe400078e0003 */
[----:B------:R-:W-:Y:S01]  /*0dc0*/  VIADD R3, R3, 0x1 ;  /* 0x0000000103037836 */ /* 0x000fe20000000000 */
[----:B--2---:R-:W-:-:S13]  /*0dd0*/  ISETP.NE.AND P0, PT, R4, R31, PT ;  /* 0x0000001f0400720c */ /* 0x004fda0003f05270 */
[----:B------:R-:W-:Y:S05]  /*0de0*/  @P0 BRA `(.L_x_30) ;  /* 0xfffffffc00e80947 */ /* 0x000fea000383ffff */
[----:B------:R-:W-:Y:S05]  /*0df0*/  BSYNC.RECONVERGENT B0 ;  /* 0x0000000000007941 */ /* 0x000fea0003800200 */
.L_x_29:
[----:B------:R-:W-:Y:S01]  /*0e00*/  BSSY.RECONVERGENT B0, `(.L_x_31) ;  /* 0x0000009000007945 */ /* 0x000fe20003800200 */
[----:B------:R-:W-:Y:S01]  /*0e10*/  MOV R3, R0 ;  /* 0x0000000000037202 */ /* 0x000fe20000000f00 */
[----:B------:R-:W-:-:S07]  /*0e20*/  IMAD.MOV.U32 R7, RZ, RZ, RZ ;  /* 0x000000ffff077224 */ /* 0x000fce00078e00ff */
.L_x_32:
[----:B------:R-:W-:-:S06]  /*0e30*/  IMAD.WIDE.U32 R4, R7, 0x4, R16 ;  /* 0x0000000407047825 */ /* 0x000fcc00078e0010 */
[----:B------:R-:W2:Y:S01]  /*0e40*/  LD.E R4, desc[UR36][R4.64] ;  /* 0x0000002404047980 */ /* 0x000ea2000c101900 */
[----:B------:R-:W-:Y:S01]  /*0e50*/  IMAD.MOV.U32 R0, RZ, RZ, R7 ;  /* 0x000000ffff007224 */ /* 0x000fe200078e0007 */
[----:B------:R-:W-:Y:S02]  /*0e60*/  IADD3 R7, PT, PT, R7, 0x1, RZ ;  /* 0x0000000107077810 */ /* 0x000fe40007ffe0ff */
[----:B--2---:R-:W-:-:S13]  /*0e70*/  ISETP.NE.AND P0, PT, R4, R31, PT ;  /* 0x0000001f0400720c */ /* 0x004fda0003f05270 */
[----:B------:R-:W-:Y:S05]  /*0e80*/  @P0 BRA `(.L_x_32) ;  /* 0xfffffffc00e80947 */ /* 0x000fea000383ffff */
[----:B------:R-:W-:Y:S05]  /*0e90*/  BSYNC.RECONVERGENT B0 ;  /* 0x0000000000007941 */ /* 0x000fea0003800200 */
.L_x_31:
[----:B------:R-:W-:Y:S01]  /*0ea0*/  ISETP.GE.U32.AND P0, PT, R3, R0, PT ;  /* 0x000000000300720c */ /* 0x000fe20003f06070 */
[----:B------:R-:W-:-:S12]  /*0eb0*/  BSSY.RECONVERGENT B0, `(.L_x_33) ;  /* 0x000000c000007945 */ /* 0x000fd80003800200 */
[----:B------:R-:W-:Y:S05]  /*0ec0*/  @P0 BRA `(.L_x_34) ;  /* 0x0000000000280947 */ /* 0x000fea0003800000 */
[----:B------:R-:W-:Y:S01]  /*0ed0*/  BSSY.RECONVERGENT B1, `(.L_x_35) ;  /* 0x0000008000017945 */ /* 0x000fe20003800200 */
[----:B------:R-:W-:-:S07]  /*0ee0*/  IMAD.MOV.U32 R3, RZ, RZ, RZ ;  /* 0x000000ffff037224 */ /* 0x000fce00078e00ff */
.L_x_36:
[----:B------:R-:W-:-:S06]  /*0ef0*/  IMAD.WIDE.U32 R4, R3, 0x4, R16 ;  /* 0x0000000403047825 */ /* 0x000fcc00078e0010 */
[----:B------:R-:W2:Y:S01]  /*0f00*/  LD.E R4, desc[UR36][R4.64] ;  /* 0x0000002404047980 */ /* 0x000ea2000c101900 */
[----:B------:R-:W-:Y:S01]  /*0f10*/  IMAD.MOV.U32 R0, RZ, RZ, R3 ;  /* 0x000000ffff007224 */ /* 0x000fe200078e0003 */
[----:B------:R-:W-:Y:S02]  /*0f20*/  IADD3 R3, PT, PT, R3, 0x1, RZ ;  /* 0x0000000103037810 */ /* 0x000fe40007ffe0ff */
[----:B--2---:R-:W-:-:S13]  /*0f30*/  ISETP.NE.AND P0, PT, R4, R31, PT ;  /* 0x0000001f0400720c */ /* 0x004fda0003f05270 */
[----:B------:R-:W-:Y:S05]  /*0f40*/  @P0 BRA `(.L_x_36) ;  /* 0xfffffffc00e80947 */ /* 0x000fea000383ffff */
[----:B------:R-:W-:Y:S05]  /*0f50*/  BSYNC.RECONVERGENT B1 ;  /* 0x0000000000017941 */ /* 0x000fea0003800200 */
.L_x_35:
[----:B------:R-:W-:-:S07]  /*0f60*/  IMAD.MOV.U32 R3, RZ, RZ, R0 ;  /* 0x000000ffff037224 */ /* 0x000fce00078e0000 */
.L_x_34:
[----:B------:R-:W-:Y:S05]  /*0f70*/  BSYNC.RECONVERGENT B0 ;  /* 0x0000000000007941 */ /* 0x000fea0003800200 */
.L_x_33:
[----:B------:R-:W-:Y:S01]  /*0f80*/  MOV R0, 0x0 ;  /* 0x0000000000007802 */ /* 0x000fe20000000f00 */
[----:B------:R-:W-:-:S03]  /*0f90*/  VIADD R4, R3, 0x1 ;  /* 0x0000000103047836 */ /* 0x000fc60000000000 */
[----:B------:R0:W1:Y:S01]  /*0fa0*/  LDC.64 R6, c[0x4][R0] ;  /* 0x0100000000067b82 */ /* 0x0000620000000a00 */
[----:B------:R-:W-:-:S07]  /*0fb0*/  IMAD.WIDE.U32 R4, R4, 0x4, RZ ;  /* 0x0000000404047825 */ /* 0x000fce00078e00ff */
[----:B------:R-:W-:-:S07]  /*0fc0*/  LEPC R20, `(.L_x_37) ;  /* 0x000000001014794e */ /* 0x000fce0000000000 */
[----:B01----:R-:W-:Y:S05]  /*0fd0*/  CALL.ABS.NOINC R6 ;  /* 0x0000000006007343 */ /* 0x003fea0003c00000 */
.L_x_37:
[----:B------:R-:W-:Y:S01]  /*0fe0*/  HFMA2 R33, -RZ, RZ, 0, 0 ;  /* 0x00000000ff217431 */ /* 0x000fe200000001ff */
[----:B------:R-:W-:Y:S01]  /*0ff0*/  BSSY.RECONVERGENT B0, `(.L_x_38) ;  /* 0x000000a000007945 */ /* 0x000fe20003800200 */
[----:B------:R-:W-:Y:S02]  /*1000*/  IMAD.MOV.U32 R28, RZ, RZ, R4 ;  /* 0x000000ffff1c7224 */ /* 0x000fe400078e0004 */
[----:B------:R-:W-:-:S07]  /*1010*/  IMAD.MOV.U32 R29, RZ, RZ, R5 ;  /* 0x000000ffff1d7224 */ /* 0x000fce00078e0005 */
.L_x_39:
[----:B------:R-:W-:-:S06]  /*1020*/  IMAD.WIDE.U32 R4, R33, 0x4, R18 ;  /* 0x0000000421047825 */ /* 0x000fcc00078e0012 */
[----:B------:R-:W2:Y:S01]  /*1030*/  LD.E R4, desc[UR36][R4.64] ;  /* 0x0000002404047980 */ /* 0x000ea2000c101900 */
[----:B------:R-:W-:Y:S01]  /*1040*/  IADD3 R0, PT, PT, R33, 0x1, RZ ;  /* 0x0000000121007810 */ /* 0x000fe20007ffe0ff */
[----:B------:R-:W-:-:S04]  /*1050*/  IMAD.MOV.U32 R22, RZ, RZ, R33 ;  /* 0x000000ffff167224 */ /* 0x000fc800078e0021 */
[----:B------:R-:W-:Y:S01]  /*1060*/  IMAD.MOV.U32 R33, RZ, RZ, R0 ;  /* 0x000000ffff217224 */ /* 0x000fe200078e0000 */
[----:B--2---:R-:W-:-:S13]  /*1070*/  ISETP.NE.AND P0, PT, R4, R31, PT ;  /* 0x0000001f0400720c */ /* 0x004fda0003f05270 */
[----:B------:R-:W-:Y:S05]  /*1080*/  @P0 BRA `(.L_x_39) ;  /* 0xfffffffc00e40947 */ /* 0x000fea000383ffff */
[----:B------:R-:W-:Y:S05]  /*1090*/  BSYNC.RECONVERGENT B0 ;  /* 0x0000000000007941 */ /* 0x000fea0003800200 */
.L_x_38:
[----:B------:R-:W-:Y:S01]  /*10a0*/  BSSY.RECONVERGENT B0, `(.L_x_40) ;  /* 0x0000009000007945 */ /* 0x000fe20003800200 */
[----:B------:R-:W-:-:S07]  /*10b0*/  MOV R23, RZ ;  /* 0x000000ff00177202 */ /* 0x000fce0000000f00 */
.L_x_41:
[----:B------:R-:W-:-:S06]  /*10c0*/  IMAD.WIDE.U32 R4, R23, 0x4, R16 ;  /* 0x0000000417047825 */ /* 0x000fcc00078e0010 */
[----:B------:R-:W2:Y:S01]  /*10d0*/  LD.E R4, desc[UR36][R4.64] ;  /* 0x0000002404047980 */ /* 0x000ea2000c101900 */
[----:B------:R-:W-:Y:S02]  /*10e0*/  VIADD R0, R23, 0x1 ;  /* 0x0000000117007836 */ /* 0x000fe40000000000 */
[----:B------:R-:W-:-:S03]  /*10f0*/  IMAD.MOV.U32 R24, RZ, RZ, R23 ;  /* 0x000000ffff187224 */ /* 0x000fc600078e0017 */
[----:B------:R-:W-:Y:S02]  /*1100*/  MOV R23, R0 ;  /* 0x0000000000177202 */ /* 0x000fe40000000f00 */
[----:B--2---:R-:W-:-:S13]  /*1110*/  ISETP.NE.AND P0, PT, R4, R31, PT ;  /* 0x0000001f0400720c */ /* 0x004fda0003f05270 */
[----:B------:R-:W-:Y:S05]  /*1120*/  @P0 BRA `(.L_x_41) ;  /* 0xfffffffc00e40947 */ /* 0x000fea000383ffff */
[----:B------:R-:W-:Y:S05]  /*1130*/  BSYNC.RECONVERGENT B0 ;  /* 0x0000000000007941 */ /* 0x000fea0003800200 */
.L_x_40:
[----:B------:R-:W-:Y:S01]  /*1140*/  MOV R25, 0x0 ;  /* 0x0000000000197802 */ /* 0x000fe20000000f00 */
[----:B------:R-:W-:-:S03]  /*1150*/  IMAD.WIDE.U32 R4, R23, 0x4, RZ ;  /* 0x0000000417047825 */ /* 0x000fc600078e00ff */
[----:B------:R0:W1:Y:S04]  /*1160*/  LDC.64 R6, c[0x4][R25] ;  /* 0x0100000019067b82 */ /* 0x0000680000000a00 */
[----:B------:R-:W-:-:S07]  /*1170*/  LEPC R20, `(.L_x_42) ;  /* 0x000000001014794e */ /* 0x000fce0000000000 */
[----:B01----:R-:W-:Y:S05]  /*1180*/  CALL.ABS.NOINC R6 ;  /* 0x0000000006007343 */ /* 0x003fea0003c00000 */
.L_x_42:
[----:B------:R0:W1:Y:S01]  /*1190*/  LDC.64 R6, c[0x4][R25] ;  /* 0x0100000019067b82 */ /* 0x0000620000000a00 */
[----:B------:R-:W-:-:S04]  /*11a0*/  IMAD.WIDE.U32 R8, R33, 0x4, RZ ;  /* 0x0000000421087825 */ /* 0x000fc800078e00ff */
[----:B------:R-:W-:Y:S01]  /*11b0*/  IMAD.MOV.U32 R26, RZ, RZ, R4 ;  /* 0x000000ffff1a7224 */ /* 0x000fe200078e0004 */
[----:B------:R-:W-:Y:S01]  /*11c0*/  MOV R4, R8 ;  /* 0x0000000800047202 */ /* 0x000fe20000000f00 */
[----:B------:R-:W-:Y:S02]  /*11d0*/  IMAD.MOV.U32 R27, RZ, RZ, R5 ;  /* 0x000000ffff1b7224 */ /* 0x000fe400078e0005 */
[----:B0-----:R-:W-:-:S07]  /*11e0*/  IMAD.MOV.U32 R5, RZ, RZ, R9 ;  /* 0x000000ffff057224 */ /* 0x001fce00078e0009 */
[----:B------:R-:W-:-:S07]  /*11f0*/  LEPC R20, `(.L_x_43) ;  /* 0x000000001014794e */ /* 0x000fce0000000000 */
[----:B-1----:R-:W-:Y:S05]  /*1200*/  CALL.ABS.NOINC R6 ;  /* 0x0000000006007343 */ /* 0x002fea0003c00000 */
.L_x_43:
[----:B------:R-:W-:Y:S01]  /*1210*/  ISETP.GE.U32.AND P0, PT, R24, 0x3, PT ;  /* 0x000000031800780c */ /* 0x000fe20003f06070 */
[----:B------:R-:W-:Y:S01]  /*1220*/  BSSY.RECONVERGENT B0, `(.L_x_44) ;  /* 0x0000016000007945 */ /* 0x000fe20003800200 */
[----:B------:R-:W-:Y:S01]  /*1230*/  LOP3.LUT R0, R23, 0x3, RZ, 0xc0, !PT ;  /* 0x0000000317007812 */ /* 0x000fe200078ec0ff */
[----:B------:R-:W-:Y:S01]  /*1240*/  IMAD.MOV.U32 R24, RZ, RZ, R4 ;  /* 0x000000ffff187224 */ /* 0x000fe200078e0004 */
[----:B------:R-:W-:Y:S01]  /*1250*/  MOV R25, R5 ;  /* 0x0000000500197202 */ /* 0x000fe20000000f00 */
[----:B------:R-:W-:Y:S01]  /*1260*/  IMAD.MOV.U32 R3, RZ, RZ, RZ ;  /* 0x000000ffff037224 */ /* 0x000fe200078e00ff */
[----:B------:R-:W-:-:S07]  /*1270*/  ISETP.NE.AND P1, PT, R0, RZ, PT ;  /* 0x000000ff0000720c */ /* 0x000fce0003f25270 */
[----:B------:R-:W-:Y:S06]  /*1280*/  @!P0 BRA `(.L_x_45) ;  /* 0x00000000003c8947 */ /* 0x000fec0003800000 */
[----:B------:R-:W-:Y:S01]  /*1290*/  LOP3.LUT R3, R23, 0xfffffffc, RZ, 0xc0, !PT ;  /* 0xfffffffc17037812 */ /* 0x000fe200078ec0ff */
[----:B------:R-:W-:-:S07]  /*12a0*/  IMAD.MOV.U32 R9, RZ, RZ, RZ ;  /* 0x000000ffff097224 */ /* 0x000fce00078e00ff */
.L_x_46:
[----:B------:R-:W-:-:S05]  /*12b0*/  IMAD.WIDE.U32 R6, R9, 0x4, R16 ;  /* 0x0000000409067825 */ /* 0x000fca00078e0010 */
[----:B0-----:R-:W2:Y:S01]  /*12c0*/  LD.E R11, desc[UR36][R6.64] ;  /* 0x00000024060b7980 */ /* 0x001ea2000c101900 */
[----:B------:R-:W-:-:S05]  /*12d0*/  IMAD.WIDE.U32 R4, R9, 0x4, R26 ;  /* 0x0000000409047825 */ /* 0x000fca00078e001a */
[----:B--2---:R0:W-:Y:S04]  /*12e0*/  ST.E desc[UR36][R4.64], R11 ;  /* 0x0000000b04007985 */ /* 0x0041e8000c101924 */
[----:B------:R-:W2:Y:S04]  /*12f0*/  LD.E R13, desc[UR36][R6.64+0x4] ;  /* 0x00000424060d7980 */ /* 0x000ea8000c101900 */
[----:B--2---:R0:W-:Y:S04]  /*1300*/  ST.E desc[UR36][R4.64+0x4], R13 ;  /* 0x0000040d04007985 */ /* 0x0041e8000c101924 */
[----:B------:R-:W2:Y:S04]  /*1310*/  LD.E R15, desc[UR36][R6.64+0x8] ;  /* 0x00000824060f7980 */ /* 0x000ea8000c101900 */
[----:B--2---:R0:W-:Y:S04]  /*1320*/  ST.E desc[UR36][R4.64+0x8], R15 ;  /* 0x0000080f04007985 */ /* 0x0041e8000c101924 */
[----:B------:R-:W2:Y:S01]  /*1330*/  LD.E R21, desc[UR36][R6.64+0xc] ;  /* 0x00000c2406157980 */ /* 0x000ea2000c101900 */
[----:B------:R-:W-:-:S04]  /*1340*/  IADD3 R9, PT, PT, R9, 0x4, RZ ;  /* 0x0000000409097810 */ /* 0x000fc80007ffe0ff */
[----:B------:R-:W-:Y:S01]  /*1350*/  ISETP.NE.AND P0, PT, R9, R3, PT ;  /* 0x000000030900720c */ /* 0x000fe20003f05270 */
[----:B--2---:R0:W-:-:S12]  /*1360*/  ST.E desc[UR36][R4.64+0xc], R21 ;  /* 0x00000c1504007985 */ /* 0x0041d8000c101924 */
[----:B------:R-:W-:Y:S05]  /*1370*/  @P0 BRA `(.L_x_46) ;  /* 0xfffffffc00cc0947 */ /* 0x000fea000383ffff */
.L_x_45:
[----:B------:R-:W-:Y:S05]  /*1380*/  BSYNC.RECONVERGENT B0 ;  /* 0x0000000000007941 */ /* 0x000fea0003800200 */
.L_x_44:
[----:B------:R-:W-:Y:S04]  /*1390*/  BSSY.RECONVERGENT B0, `(.L_x_47) ;  /* 0x000000e000007945 */ /* 0x000fe80003800200 */
[----:B------:R-:W-:Y:S05]  /*13a0*/  @!P1 BRA `(.L_x_48) ;  /* 0x0000000000309947 */ /* 0x000fea0003800000 */
[----:B------:R-:W-:-:S05]  /*13b0*/  IMAD.WIDE.U32 R16, R3, 0x4, R16 ;  /* 0x0000000403107825 */ /* 0x000fca00078e0010 */
[----:B------:R-:W2:Y:S01]  /*13c0*/  LD.E R7, desc[UR36][R16.64] ;  /* 0x0000002410077980 */ /* 0x000ea2000c101900 */
[----:B0-----:R-:W-:Y:S01]  /*13d0*/  IMAD.WIDE.U32 R4, R3, 0x4, R26 ;  /* 0x0000000403047825 */ /* 0x001fe200078e001a */
[----:B------:R-:W-:-:S04]  /*13e0*/  ISETP.NE.AND P0, PT, R0, 0x1, PT ;  /* 0x000000010000780c */ /* 0x000fc80003f05270 */
[----:B--2---:R1:W-:Y:S09]  /*13f0*/  ST.E desc[UR36][R4.64], R7 ;  /* 0x0000000704007985 */ /* 0x0043f2000c101924 */
[----:B------:R-:W-:Y:S05]  /*1400*/  @!P0 BRA `(.L_x_48) ;  /* 0x0000000000188947 */ /* 0x000fea0003800000 */
[----:B------:R-:W2:Y:S01]  /*1410*/  LD.E R3, desc[UR36][R16.64+0x4] ;  /* 0x0000042410037980 */ /* 0x000ea2000c101900 */
[----:B------:R-:W-:-:S03]  /*1420*/  ISETP.NE.AND P0, PT, R0, 0x2, PT ;  /* 0x000000020000780c */ /* 0x000fc60003f05270 */
[----:B--2---:R2:W-:Y:S10]  /*1430*/  ST.E desc[UR36][R4.64+0x4], R3 ;  /* 0x0000040304007985 */ /* 0x0045f4000c101924 */
[----:B------:R-:W-:Y:S05]  /*1440*/  @!P0 BRA `(.L_x_48) ;  /* 0x0000000000088947 */ /* 0x000fea0003800000 */
[----:B------:R-:W3:Y:S04]  /*1450*/  LD.E R17, desc[UR36][R16.64+0x8] ;  /* 0x0000082410117980 */ /* 0x000ee8000c101900 */
[----:B---3--:R3:W-:Y:S02]  /*1460*/  ST.E desc[UR36][R4.64+0x8], R17 ;  /* 0x0000081104007985 */ /* 0x0087e4000c101924 */
.L_x_48:
[----:B------:R-:W-:Y:S05]  /*1470*/  BSYNC.RECONVERGENT B0 ;  /* 0x0000000000007941 */ /* 0x000fea0003800200 */
.L_x_47:
[----:B------:R-:W-:Y:S01]  /*1480*/  ISETP.GE.U32.AND P0, PT, R22, 0x3, PT ;  /* 0x000000031600780c */ /* 0x000fe20003f06070 */
[----:B------:R-:W-:Y:S01]  /*1490*/  BSSY.RECONVERGENT B0, `(.L_x_49) ;  /* 0x0000014000007945 */ /* 0x000fe20003800200 */
[----:B------:R-:W-:Y:S01]  /*14a0*/  LOP3.LUT R0, R33, 0x3, RZ, 0xc0, !PT ;  /* 0x0000000321007812 */ /* 0x000fe200078ec0ff */
[----:B--2---:R-:W-:-:S03]  /*14b0*/  IMAD.MOV.U32 R3, RZ, RZ, RZ ;  /* 0x000000ffff037224 */ /* 0x004fc600078e00ff */
[----:B------:R-:W-:-:S07]  /*14c0*/  ISETP.NE.AND P1, PT, R0, RZ, PT ;  /* 0x000000ff0000720c */ /* 0x000fce0003f25270 */
[----:B------:R-:W-:Y:S06]  /*14d0*/  @!P0 BRA `(.L_x_50) ;  /* 0x00000000003c8947 */ /* 0x000fec0003800000 */
[----:B------:R-:W-:Y:S01]  /*14e0*/  LOP3.LUT R3, R33, 0xfffffffc, RZ, 0xc0, !PT ;  /* 0xfffffffc21037812 */ /* 0x000fe200078ec0ff */
[----:B------:R-:W-:-:S07]  /*14f0*/  IMAD.MOV.U32 R9, RZ, RZ, RZ ;  /* 0x000000ffff097224 */ /* 0x000fce00078e00ff */
.L_x_51:
[----:B01-3--:R-:W-:-:S05]  /*1500*/  IMAD.WIDE.U32 R4, R9, 0x4, R18 ;  /* 0x0000000409047825 */ /* 0x00bfca00078e0012 */
[----:B--2---:R-:W2:Y:S01]  /*1510*/  LD.E R11, desc[UR36][R4.64] ;  /* 0x00000024040b7980 */ /* 0x004ea2000c101900 */
[----:B------:R-:W-:-:S05]  /*1520*/  IMAD.WIDE.U32 R6, R9, 0x4, R24 ;  /* 0x0000000409067825 */ /* 0x000fca00078e0018 */
[----:B--2---:R2:W-:Y:S04]  /*1530*/  ST.E desc[UR36][R6.64], R11 ;  /* 0x0000000b06007985 */ /* 0x0045e8000c101924 */
[----:B------:R-:W3:Y:S04]  /*1540*/  LD.E R13, desc[UR36][R4.64+0x4] ;  /* 0x00000424040d7980 */ /* 0x000ee8000c101900 */
[----:B---3--:R2:W-:Y:S04]  /*1550*/  ST.E desc[UR36][R6.64+0x4], R13 ;  /* 0x0000040d06007985 */ /* 0x0085e8000c101924 */
[----:B------:R-:W3:Y:S04]  /*1560*/  LD.E R15, desc[UR36][R4.64+0x8] ;  /* 0x00000824040f7980 */ /* 0x000ee8000c101900 */
[----:B---3--:R2:W-:Y:S04]  /*1570*/  ST.E desc[UR36][R6.64+0x8], R15 ;  /* 0x0000080f06007985 */ /* 0x0085e8000c101924 */
[----:B------:R-:W3:Y:S01]  /*1580*/  LD.E R17, desc[UR36][R4.64+0xc] ;  /* 0x00000c2404117980 */ /* 0x000ee2000c101900 */
[----:B------:R-:W-:-:S04]  /*1590*/  IADD3 R9, PT, PT, R9, 0x4, RZ ;  /* 0x0000000409097810 */ /* 0x000fc80007ffe0ff */
[----:B------:R-:W-:Y:S01]  /*15a0*/  ISETP.NE.AND P0, PT, R9, R3, PT ;  /* 0x000000030900720c */ /* 0x000fe20003f05270 */
[----:B---3--:R2:W-:-:S12]  /*15b0*/  ST.E desc[UR36][R6.64+0xc], R17 ;  /* 0x00000c1106007985 */ /* 0x0085d8000c101924 */
[----:B------:R-:W-:Y:S05]  /*15c0*/  @P0 BRA `(.L_x_51) ;  /* 0xfffffffc00cc0947 */ /* 0x000fea000383ffff */
.L_x_50:
[----:B------:R-:W-:Y:S05]  /*15d0*/  BSYNC.RECONVERGENT B0 ;  /* 0x0000000000007941 */ /* 0x000fea0003800200 */
.L_x_49:
[----:B------:R-:W-:Y:S04]  /*15e0*/  BSSY.RECONVERGENT B0, `(.L_x_52) ;  /* 0x000000e000007945 */ /* 0x000fe80003800200 */
[----:B------:R-:W-:Y:S05]  /*15f0*/  @!P1 BRA `(.L_x_53) ;  /* 0x0000000000309947 */ /* 0x000fea0003800000 */
[----:B------:R-:W-:-:S05]  /*1600*/  IMAD.WIDE.U32 R18, R3, 0x4, R18 ;  /* 0x0000000403127825 */ /* 0x000fca00078e0012 */
[----:B-12---:R-:W2:Y:S01]  /*1610*/  LD.E R7, desc[UR36][R18.64] ;  /* 0x0000002412077980 */ /* 0x006ea2000c101900 */
[----:B0--3--:R-:W-:Y:S01]  /*1620*/  IMAD.WIDE.U32 R4, R3, 0x4, R24 ;  /* 0x0000000403047825 */ /* 0x009fe200078e0018 */
[----:B------:R-:W-:-:S04]  /*1630*/  ISETP.NE.AND P0, PT, R0, 0x1, PT ;  /* 0x000000010000780c */ /* 0x000fc80003f05270 */
[----:B--2---:R4:W-:Y:S09]  /*1640*/  ST.E desc[UR36][R4.64], R7 ;  /* 0x0000000704007985 */ /* 0x0049f2000c101924 */
[----:B------:R-:W-:Y:S05]  /*1650*/  @!P0 BRA `(.L_x_53) ;  /* 0x0000000000188947 */ /* 0x000fea0003800000 */
[----:B------:R-:W2:Y:S01]  /*1660*/  LD.E R3, desc[UR36][R18.64+0x4] ;  /* 0x0000042412037980 */ /* 0x000ea2000c101900 */
[----:B------:R-:W-:-:S03]  /*1670*/  ISETP.NE.AND P0, PT, R0, 0x2, PT ;  /* 0x000000020000780c */ /* 0x000fc60003f05270 */
[----:B--2---:R0:W-:Y:S10]  /*1680*/  ST.E desc[UR36][R4.64+0x4], R3 ;  /* 0x0000040304007985 */ /* 0x0041f4000c101924 */
[----:B------:R-:W-:Y:S05]  /*1690*/  @!P0 BRA `(.L_x_53) ;  /* 0x0000000000088947 */ /* 0x000fea0003800000 */
[----:B------:R-:W2:Y:S04]  /*16a0*/  LD.E R19, desc[UR36][R18.64+0x8] ;  /* 0x0000082412137980 */ /* 0x000ea8000c101900 */
[----:B--2---:R1:W-:Y:S02]  /*16b0*/  ST.E desc[UR36][R4.64+0x8], R19 ;  /* 0x0000081304007985 */ /* 0x0043e4000c101924 */
.L_x_53:
[----:B------:R-:W-:Y:S05]  /*16c0*/  BSYNC.RECONVERGENT B0 ;  /* 0x0000000000007941 */ /* 0x000fea0003800200 */
.L_x_52:
[----:B------:R-:W-:Y:S01]  /*16d0*/  BSSY.RECONVERGENT B8, `(.L_x_54) ;  /* 0x00004e1000087945 */ /* 0x000fe20003800200 */
.L_x_225:
[----:B------:R-:W-:Y:S01]  /*16e0*/  BSSY.RECONVERGENT B0, `(.L_x_55) ;  /* 0x0000008000007945 */ /* 0x000fe20003800200 */
[----:B01234-:R-:W-:-:S07]  /*16f0*/  IMAD.MOV.U32 R3, RZ, RZ, RZ ;  /* 0x000000ffff037224 */ /* 0x01ffce00078e00ff */
.L_x_56:
[----:B-1-34-:R-:W-:-:S06]  /*1700*/  IMAD.WIDE.U32 R4, R3, 0x4, R24 ;  /* 0x0000000403047825 */ /* 0x01afcc00078e0018 */
[----:B------:R-:W3:Y:S01]  /*1710*/  LD.E R4, desc[UR36][R4.64] ;  /* 0x0000002404047980 */ /* 0x000ee2000c101900 */
[----:B------:R-:W-:Y:S01]  /*1720*/  IMAD.MOV.U32 R0, RZ, RZ, R3 ;  /* 0x000000ffff007224 */ /* 0x000fe200078e0003 */
[----:B------:R-:W-:Y:S02]  /*1730*/  IADD3 R3, PT, PT, R3, 0x1, RZ ;  /* 0x0000000103037810 */ /* 0x000fe40007ffe0ff */
[----:B---3--:R-:W-:-:S13]  /*1740*/  ISETP.NE.AND P0, PT, R4, R31, PT ;  /* 0x0000001f0400720c */ /* 0x008fda0003f05270 */
[----:B------:R-:W-:Y:S05]  /*1750*/  @P0 BRA `(.L_x_56) ;  /* 0xfffffffc00e80947 */ /* 0x000fea000383ffff */
[----:B------:R-:W-:Y:S05]  /*1760*/  BSYNC.RECONVERGENT B0 ;  /* 0x0000000000007941 */ /* 0x000fea0003800200 */
.L_x_55:
[----:B------:R-:W-:-:S13]  /*1770*/  ISETP.NE.AND P0, PT, R0, RZ, PT ;  /* 0x000000ff0000720c */ /* 0x000fda0003f05270 */
[----:B------:R-:W-:Y:S05]  /*1780*/  @!P0 BRA `(.L_x_57) ;  /* 0x0000004800948947 */ /* 0x000fea0003800000 */
[----:B------:R-:W-:Y:S01]  /*1790*/  BSSY.RECONVERGENT B0, `(.L_x_58) ;  /* 0x0000008000007945 */ /* 0x000fe20003800200 */
[----:B------:R-:W-:-:S07]  /*17a0*/  IMAD.MOV.U32 R3, RZ, RZ, RZ ;  /* 0x000000ffff037224 */ /* 0x000fce00078e00ff */
.L_x_59:
[----:B------:R-:W-:-:S06]  /*17b0*/  IMAD.WIDE.U32 R4, R3, 0x4, R26 ;  /* 0x0000000403047825 */ /* 0x000fcc00078e001a */
[----:B------:R-:W3:Y:S01]  /*17c0*/  LD.E R4, desc[UR36][R4.64] ;  /* 0x0000002404047980 */ /* 0x000ee2000c101900 */
[----:B------:R-:W-:Y:S01]  /*17d0*/  IMAD.MOV.U32 R0, RZ, RZ, R3 ;  /* 0x000000ffff007224 */ /* 0x000fe200078e0003 */
[----:B------:R-:W-:Y:S02]  /*17e0*/  IADD3 R3, PT, PT, R3, 0x1, RZ ;  /* 0x0000000103037810 */ /* 0x000fe40007ffe0ff */
[----:B---3--:R-:W-:-:S13]  /*17f0*/  ISETP.NE.AND P0, PT, R4, R31, PT ;  /* 0x0000001f0400720c */ /* 0x008fda0003f05270 */
[----:B------:R-:W-:Y:S05]  /*1800*/  @P0 BRA `(.L_x_59) ;  /* 0xfffffffc00e80947 */ /* 0x000fea000383ffff */
[----:B------:R-:W-:Y:S05]  /*1810*/  BSYNC.RECONVERGENT B0 ;  /* 0x0000000000007941 */ /* 0x000fea0003800200 */
.L_x_58:
[----:B------:R-:W-:-:S13]  /*1820*/  ISETP.NE.AND P0, PT, R0, RZ, PT ;  /* 0x000000ff0000720c */ /* 0x000fda0003f05270 */
[----:B------:R-:W-:Y:S05]  /*1830*/  @!P0 BRA `(.L_x_57) ;  /* 0x0000004800688947 */ /* 0x000fea0003800000 */
[----:B------:R-:W3:Y:S02]  /*1840*/  LD.E R0, desc[UR36][R24.64] ;  /* 0x0000002418007980 */ /* 0x000ee4000c101900 */
[----:B---3--:R-:W-:-:S13]  /*1850*/  ISETP.NE.AND P0, PT, R0, R31, PT ;  /* 0x0000001f0000720c */ /* 0x008fda0003f05270 */
[----:B------:R-:W-:Y:S05]  /*1860*/  @!P0 BRA `(.L_x_60) ;  /* 0x0000004800088947 */ /* 0x000fea0003800000 */
[----:B------:R-:W3:Y:S02]  /*1870*/  LD.E R0, desc[UR36][R26.64] ;  /* 0x000000241a007980 */ /* 0x000ee4000c101900 */
[----:B---3--:R-:W-:-:S13]  /*1880*/  ISETP.NE.AND P0, PT, R0, R31, PT ;  /* 0x0000001f0000720c */ /* 0x008fda0003f05270 */
[----:B------:R-:W-:Y:S05]  /*1890*/  @!P0 BRA `(.L_x_61) ;  /* 0x0000004400a88947 */ /* 0x000fea0003800000 */
[----:B------:R-:W-:Y:S01]  /*18a0*/  BSSY.RECONVERGENT B0, `(.L_x_62) ;  /* 0x0000008000007945 */ /* 0x000fe20003800200 */
[----:B------:R-:W-:-:S07]  /*18b0*/  IMAD.MOV.U32 R3, RZ, RZ, RZ ;  /* 0x000000ffff037224 */ /* 0x000fce00078e00ff */
.L_x_63:
[----:B------:R-:W-:-:S06]  /*18c0*/  IMAD.WIDE.U32 R4, R3, 0x4, R24 ;  /* 0x0000000403047825 */ /* 0x000fcc00078e0018 */
[----:B------:R-:W3:Y:S01]  /*18d0*/  LD.E R4, desc[UR36][R4.64] ;  /* 0x0000002404047980 */ /* 0x000ee2000c101900 */
[----:B------:R-:W-:Y:S01]  /*18e0*/  IMAD.MOV.U32 R0, RZ, RZ, R3 ;  /* 0x000000ffff007224 */ /* 0x000fe200078e0003 */
[----:B------:R-:W-:Y:S02]  /*18f0*/  IADD3 R3, PT, PT, R3, 0x1, RZ ;  /* 0x0000000103037810 */ /* 0x000fe40007ffe0ff */
[----:B---3--:R-:W-:-:S13]  /*1900*/  ISETP.NE.AND P0, PT, R4, R31, PT ;  /* 0x0000001f0400720c */ /* 0x008fda0003f05270 */
[----:B------:R-:W-:Y:S05]  /*1910*/  @P0 BRA `(.L_x_63) ;  /* 0xfffffffc00e80947 */ /* 0x000fea000383ffff */
[----:B------:R-:W-:Y:S05]  /*1920*/  BSYNC.RECONVERGENT B0 ;  /* 0x0000000000007941 */ /* 0x000fea0003800200 */
.L_x_62:
[----:B------:R-:W-:Y:S01]  /*1930*/  BSSY.RECONVERGENT B0, `(.L_x_64) ;  /* 0x0000008000007945 */ /* 0x000fe20003800200 */
[----:B------:R-:W-:-:S07]  /*1940*/  IMAD.MOV.U32 R3, RZ, RZ, RZ ;  /* 0x000000ffff037224 */ /* 0x000fce00078e00ff */
.L_x_65:
[----:B------:R-:W-:-:S06]  /*1950*/  IMAD.WIDE.U32 R4, R3, 0x4, R26 ;  /* 0x0000000403047825 */ /* 0x000fcc00078e001a */
[----:B------:R-:W3:Y:S01]  /*1960*/  LD.E R4, desc[UR36][R4.64] ;  /* 0x0000002404047980 */ /* 0x000ee2000c101900 */
[----:B--2---:R-:W-:Y:S01]  /*1970*/  IMAD.MOV.U32 R7, RZ, RZ, R3 ;  /* 0x000000ffff077224 */ /* 0x004fe200078e0003 */
[----:B------:R-:W-:Y:S02]  /*1980*/  IADD3 R3, PT, PT, R3, 0x1, RZ ;  /* 0x0000000103037810 */ /* 0x000fe40007ffe0ff */
[----:B---3--:R-:W-:-:S13]  /*1990*/  ISETP.NE.AND P0, PT, R4, R31, PT ;  /* 0x0000001f0400720c */ /* 0x008fda0003f05270 */
[----:B------:R-:W-:Y:S05]  /*19a0*/  @P0 BRA `(.L_x_65) ;  /* 0xfffffffc00e80947 */ /* 0x000fea000383ffff */
[----:B------:R-:W-:Y:S05]  /*19b0*/  BSYNC.RECONVERGENT B0 ;  /* 0x0000000000007941 */ /* 0x000fea0003800200 */
.L_x_64:
[----:B------:R-:W-:Y:S01]  /*19c0*/  ISETP.GT.U32.AND P0, PT, R0, R7, PT ;  /* 0x000000070000720c */ /* 0x000fe20003f04070 */
[----:B------:R-:W-:-:S12]  /*19d0*/  BSSY.RECONVERGENT B7, `(.L_x_66) ;  /* 0x0000455000077945 */ /* 0x000fd80003800200 */
[----:B------:R-:W-:Y:S05]  /*19e0*/  @P0 BRA `(.L_x_67) ;  /* 0x0000002000c80947 */ /* 0x000fea0003800000 */
[----:B------:R-:W-:Y:S01]  /*19f0*/  BSSY.RECONVERGENT B0, `(.L_x_68) ;  /* 0x0000008000007945 */ /* 0x000fe20003800200 */
[----:B------:R-:W-:-:S07]  /*1a00*/  IMAD.MOV.U32 R3, RZ, RZ, RZ ;  /* 0x000000ffff037224 */ /* 0x000fce00078e00ff */
.L_x_69:
[----:B------:R-:W-:-:S06]  /*1a10*/  IMAD.WIDE.U32 R4, R3, 0x4, R24 ;  /* 0x0000000403047825 */ /* 0x000fcc00078e0018 */
[----:B------:R-:W2:Y:S01]  /*1a20*/  LD.E R4, desc[UR36][R4.64] ;  /* 0x0000002404047980 */ /* 0x000ea2000c101900 */
[----:B------:R-:W-:Y:S01]  /*1a30*/  IMAD.MOV.U32 R0, RZ, RZ, R3 ;  /* 0x000000ffff007224 */ /* 0x000fe200078e0003 */
[----:B------:R-:W-:Y:S02]  /*1a40*/  IADD3 R3, PT, PT, R3, 0x1, RZ ;  /* 0x0000000103037810 */ /* 0x000fe40007ffe0ff */
[----:B--2---:R-:W-:-:S13]  /*1a50*/  ISETP.NE.AND P0, PT, R4, R31, PT ;  /* 0x0000001f0400720c */ /* 0x004fda0003f05270 */
[----:B------:R-:W-:Y:S05]  /*1a60*/  @P0 BRA `(.L_x_69) ;  /* 0xfffffffc00e80947 */ /* 0x000fea000383ffff */
[----:B------:R-:W-:Y:S05]  /*1a70*/  BSYNC.RECONVERGENT B0 ;  /* 0x0000000000007941 */ /* 0x000fea0003800200 */
.L_x_68:
[----:B------:R-:W-:Y:S01]  /*1a80*/  BSSY.RECONVERGENT B0, `(.L_x_70) ;  /* 0x0000008000007945 */ /* 0x000fe20003800200 */
[----:B------:R-:W-:-:S07]  /*1a90*/  IMAD.MOV.U32 R3, RZ, RZ, RZ ;  /* 0x000000ffff037224 */ /* 0x000fce00078e00ff */
.L_x_71:
[----:B------:R-:W-:-:S06]  /*1aa0*/  IMAD.WIDE.U32 R4, R3, 0x4, R26 ;  /* 0x0000000403047825 */ /* 0x000fcc00078e001a */
[----:B------:R-:W2:Y:S01]  /*1ab0*/  LD.E R4, desc[UR36][R4.64] ;  /* 0x0000002404047980 */ /* 0x000ea2000c101900 */
[----:B------:R-:W-:Y:S01]  /*1ac0*/  IMAD.MOV.U32 R7, RZ, RZ, R3 ;  /* 0x000000ffff077224 */ /* 0x000fe200078e0003 */
[----:B------:R-:W-:Y:S02]  /*1ad0*/  IADD3 R3, PT, PT, R3, 0x1, RZ ;  /* 0x0000000103037810 */ /* 0x000fe40007ffe0ff */
[----:B--2---:R-:W-:-:S13]  /*1ae0*/  ISETP.NE.AND P0, PT, R4, R31, PT ;  /* 0x0000001f0400720c */ /* 0x004fda0003f05270 */
[----:B------:R-:W-:Y:S05]  /*1af0*/  @P0 BRA `(.L_x_71) ;  /* 0xfffffffc00e80947 */ /* 0x000fea000383ffff */
[----:B------:R-:W-:Y:S05]  /*1b00*/  BSYNC.RECONVERGENT B0 ;  /* 0x0000000000007941 */ /* 0x000fea0003800200 */
.L_x_70:
[----:B------:R-:W-:-:S13]  /*1b10*/  ISETP.GE.U32.AND P0, PT, R0, R7, PT ;  /* 0x000000070000720c */ /* 0x000fda0003f06070 */
[----:B------:R-:W-:Y:S05]  /*1b20*/  @!P0 BRA `(.L_x_72) ;  /* 0x0000000000488947 */ /* 0x000fea0003800000 */
[----:B------:R-:W-:-:S07]  /*1b30*/  IMAD.MOV.U32 R3, RZ, RZ, RZ ;  /* 0x000000ffff037224 */ /* 0x000fce00078e00ff */
.L_x_75:
[----:B------:R-:W-:Y:S01]  /*1b40*/  BSSY.RECONVERGENT B0, `(.L_x_73) ;  /* 0x0000007000007945 */ /* 0x000fe20003800200 */
[----:B------:R-:W-:-:S07]  /*1b50*/  IMAD.MOV.U32 R7, RZ, RZ, RZ ;  /* 0x000000ffff077224 */ /* 0x000fce00078e00ff */
.L_x_74:
[----:B------:R-:W-:-:S06]  /*1b60*/  IMAD.WIDE.U32 R4, R7, 0x4, R24 ;  /* 0x0000000407047825 */ /* 0x000fcc00078e0018 */
[----:B------:R-:W2:Y:S01]  /*1b70*/  LD.E R4, desc[UR36][R4.64] ;  /* 0x0000002404047980 */ /* 0x000ea2000c101900 */
[----:B------:R-:W-:Y:S02]  /*1b80*/  IADD3 R7, PT, PT, R7, 0x1, RZ ;  /* 0x0000000107077810 */ /* 0x000fe40007ffe0ff */
[----:B--2---:R-:W-:-:S13]  /*1b90*/  ISETP.NE.AND P0, PT, R4, R31, PT ;  /* 0x0000001f0400720c */ /* 0x004fda0003f05270 */
[----:B------:R-:W-:Y:S05]  /*1ba0*/  @P0 BRA `(.L_x_74) ;  /* 0xfffffffc00ec0947 */ /* 0x000fea000383ffff */
[----:B------:R-:W-:Y:S05]  /*1bb0*/  BSYNC.RECONVERGENT B0 ;  /* 0x0000000000007941 */ /* 0x000fea0003800200 */
.L_x_73:
[----:B------:R-:W-:-:S04]  /*1bc0*/  IMAD.WIDE.U32 R4, R3, 0x4, R24 ;  /* 0x0000000403047825 */ /* 0x000fc800078e0018 */
[----:B------:R-:W-:Y:S02]  /*1bd0*/  IMAD.WIDE.U32 R6, R3, 0x4, R26 ;  /* 0x0000000403067825 */ /* 0x000fe400078e001a */
[----:B------:R-:W2:Y:S04]  /*1be0*/  LD.E R4, desc[UR36][R4.64] ;  /* 0x0000002404047980 */ /* 0x000ea8000c101900 */
[----:B------:R-:W2:Y:S02]  /*1bf0*/  LD.E R7, desc[UR36][R6.64] ;  /* 0x0000002406077980 */ /* 0x000ea4000c101900 */
[----:B--2---:R-:W-:-:S13]  /*1c00*/  ISETP.GT.AND P0, PT, R4, R7, PT ;  /* 0x000000070400720c */ /* 0x004fda0003f04270 */
[----:B------:R-:W-:Y:S05]  /*1c10*/  @P0 BRA `(.L_x_67) ;  /* 0x00000020003c0947 */ /* 0x000fea0003800000 */
[----:B------:R-:W-:Y:S01]  /*1c20*/  ISETP.GE.AND P0, PT, R4, R7, PT ;  /* 0x000000070400720c */ /* 0x000fe20003f06270 */
[----:B------:R-:W-:-:S12]  /*1c30*/  VIADD R3, R3, 0x1 ;  /* 0x0000000103037836 */ /* 0x000fd80000000000 */
[----:B------:R-:W-:Y:S05]  /*1c40*/  @P0 BRA `(.L_x_75) ;  /* 0xfffffffc00bc0947 */ /* 0x000fea000383ffff */
.L_x_72:
[----:B------:R-:W-:Y:S01]  /*1c50*/  BSSY.RECONVERGENT B0, `(.L_x_76) ;  /* 0x0000007000007945 */ /* 0x000fe20003800200 */
[----:B------:R-:W-:-:S07]  /*1c60*/  IMAD.MOV.U32 R3, RZ, RZ, RZ ;  /* 0x000000ffff037224 */ /* 0x000fce00078e00ff */
.L_x_77:
[----:B------:R-:W-:-:S06]  /*1c70*/  IMAD.WIDE.U32 R4, R3, 0x4, R26 ;  /* 0x0000000403047825 */ /* 0x000fcc00078e001a */
[----:B------:R-:W2:Y:S01]  /*1c80*/  LD.E R4, desc[UR36][R4.64] ;  /* 0x0000002404047980 */ /* 0x000ea2000c101900 */
[----:B------:R-:W-:Y:S02]  /*1c90*/  IADD3 R3, PT, PT, R3, 0x1, RZ ;  /* 0x0000000103037810 */ /* 0x000fe40007ffe0ff */
[----:B--2---:R-:W-:-:S13]  /*1ca0*/  ISETP.NE.AND P0, PT, R4, R31, PT ;  /* 0x0000001f0400720c */ /* 0x004fda0003f05270 */
[----:B------:R-:W-:Y:S05]  /*1cb0*/  @P0 BRA `(.L_x_77) ;  /* 0xfffffffc00ec0947 */ /* 0x000fea000383ffff */
[----:B------:R-:W-:Y:S05]  /*1cc0*/  BSYNC.RECONVERGENT B0 ;  /* 0x0000000000007941 */ /* 0x000fea0003800200 */
.L_x_76:
[----:B------:R-:W-:Y:S01]  /*1cd0*/  MOV R0, 0x0 ;  /* 0x0000000000007802 */ /* 0x000fe20000000f00 */
[----:B------:R-:W-:-:S03]  /*1ce0*/  IMAD.WIDE.U32 R4, R3, 0x4, RZ ;  /* 0x0000000403047825 */ /* 0x000fc600078e00ff */
[----:B------:R0:W1:Y:S04]  /*1cf0*/  LDC.64 R6, c[0x4][R0] ;  /* 0x0100000000067b82 */ /* 0x0000680000000a00 */
[----:B------:R-:W-:-:S07]  /*1d00*/  LEPC R20, `(.L_x_78) ;  /* 0x000000001014794e */ /* 0x000fce0000000000 */
[----:B01----:R-:W-:Y:S05]  /*1d10*/  CALL.ABS.NOINC R6 ;  /* 0x0000000006007343 */ /* 0x003fea0003c00000 */
.L_x_78:
[----:B------:R-:W-:Y:S01]  /*1d20*/  BSSY.RECONVERGENT B0, `(.L_x_79) ;  /* 0x000000b000007945 */ /* 0x000fe20003800200 */
[----:B------:R-:W-:Y:S01]  /*1d30*/  IMAD.MOV.U32 R33, RZ, RZ, RZ ;  /* 0x000000ffff217224 */ /* 0x000fe200078e00ff */
[----:B------:R-:W-:Y:S01]  /*1d40*/  MOV R23, R5 ;  /* 0x0000000500177202 */ /* 0x000fe20000000f00 */
[----:B------:R-:W-:-:S07]  /*1d50*/  IMAD.MOV.U32 R22, RZ, RZ, R4 ;  /* 0x000000ffff167224 */ /* 0x000fce00078e0004 */
.L_x_80:
        /* <DEDUP_REMOVED lines=8> */
.L_x_79:
[----:B------:R-:W-:Y:S01]  /*1de0*/  BSSY.RECONVERGENT B0, `(.L_x_81) ;  /* 0x0000009000007945 */ /* 0x000fe20003800200 */
[----:B------:R-:W-:-:S07]  /*1df0*/  IMAD.MOV.U32 R17, RZ, RZ, RZ ;  /* 0x000000ffff117224 */ /* 0x000fce00078e00ff */
.L_x_82:
[----:B------:R-:W-:-:S06]  /*1e00*/  IMAD.WIDE.U32 R4, R17, 0x4, R24 ;  /* 0x0000000411047825 */ /* 0x000fcc00078e0018 */
[----:B------:R-:W2:Y:S01]  /*1e10*/  LD.E R4, desc[UR36][R4.64] ;  /* 0x0000002404047980 */ /* 0x000ea2000c101900 */
[----:B------:R-:W-:Y:S01]  /*1e20*/  VIADD R0, R17, 0x1 ;  /* 0x0000000111007836 */ /* 0x000fe20000000000 */
[----:B------:R-:W-:-:S03]  /*1e30*/  MOV R18, R17 ;  /* 0x0000001100127202 */ /* 0x000fc60000000f00 */
[----:B------:R-:W-:Y:S01]  /*1e40*/  IMAD.MOV.U32 R17, RZ, RZ, R0 ;  /* 0x000000ffff117224 */ /* 0x000fe200078e0000 */
[----:B--2---:R-:W-:-:S13]  /*1e50*/  ISETP.NE.AND P0, PT, R4, R31, PT ;  /* 0x0000001f0400720c */ /* 0x004fda0003f05270 */
[----:B------:R-:W-:Y:S05]  /*1e60*/  @P0 BRA `(.L_x_82) ;  /* 0xfffffffc00e40947 */ /* 0x000fea000383ffff */
[----:B------:R-:W-:Y:S05]  /*1e70*/  BSYNC.RECONVERGENT B0 ;  /* 0x0000000000007941 */ /* 0x000fea0003800200 */
.L_x_81:
[----:B------:R-:W-:Y:S01]  /*1e80*/  MOV R6, 0x0 ;  /* 0x0000000000067802 */ /* 0x000fe20000000f00 */
[----:B------:R-:W-:-:S05]  /*1e90*/  IMAD.WIDE.U32 R4, R17, 0x4, RZ ;  /* 0x0000000411047825 */ /* 0x000fca00078e00ff */
[----:B------:R-:W0:Y:S02]  /*1ea0*/  LDC.64 R6, c[0x4][R6] ;  /* 0x0100000006067b82 */ /* 0x000e240000000a00 */
[----:B------:R-:W-:-:S07]  /*1eb0*/  LEPC R20, `(.L_x_83) ;  /* 0x000000001014794e */ /* 0x000fce0000000000 */
[----:B0-----:R-:W-:Y:S05]  /*1ec0*/  CALL.ABS.NOINC R6 ;  /* 0x0000000006007343 */ /* 0x001fea0003c00000 */
.L_x_83:
        /* <DEDUP_REMOVED lines=10> */
.L_x_86:
        /* <DEDUP_REMOVED lines=13> */
.L_x_85:
[----:B------:R-:W-:Y:S05]  /*2040*/  BSYNC.RECONVERGENT B0 ;  /* 0x0000000000007941 */ /* 0x000fea0003800200 */
.L_x_84:
[----:B------:R-:W-:Y:S04]  /*2050*/  BSSY.RECONVERGENT B0, `(.L_x_87) ;  /* 0x000000e000007945 */ /* 0x000fe80003800200 */
[----:B------:R-:W-:Y:S05]  /*2060*/  @!P1 BRA `(.L_x_88) ;  /* 0x0000000000309947 */ /* 0x000fea0003800000 */
[----:B0-----:R-:W-:-:S05]  /*2070*/  IMAD.WIDE.U32 R4, R3, 0x4, R24 ;  /* 0x0000000403047825 */ /* 0x001fca00078e0018 */
[----:B------:R-:W2:Y:S01]  /*2080*/  LD.E R9, desc[UR36][R4.64] ;  /* 0x0000002404097980 */ /* 0x000ea2000c101900 */
[----:B------:R-:W-:Y:S01]  /*2090*/  IMAD.WIDE.U32 R6, R3, 0x4, R18 ;  /* 0x0000000403067825 */ /* 0x000fe200078e0012 */
        /* <DEDUP_REMOVED lines=9> */
.L_x_88:
[----:B------:R-:W-:Y:S05]  /*2130*/  BSYNC.RECONVERGENT B0 ;  /* 0x0000000000007941 */ /* 0x000fea0003800200 */
.L_x_87:
[----:B------:R-:W-:Y:S01]  /*2140*/  MOV R0, 0x0 ;  /* 0x0000000000007802 */ /* 0x000fe20000000f00 */
[----:B0--3--:R-:W-:-:S03]  /*2150*/  IMAD.WIDE.U32 R4, R33, 0x4, RZ ;  /* 0x0000000421047825 */ /* 0x009fc600078e00ff */
[----:B-12---:R0:W1:Y:S04]  /*2160*/  LDC.64 R6, c[0x4][R0] ;  /* 0x0100000000067b82 */ /* 0x0060680000000a00 */
[----:B------:R-:W-:-:S07]  /*2170*/  LEPC R20, `(.L_x_89) ;  /* 0x000000001014794e */ /* 0x000fce0000000000 */
[----:B01----:R-:W-:Y:S05]  /*2180*/  CALL.ABS.NOINC R6 ;  /* 0x0000000006007343 */ /* 0x003fea0003c00000 */
.L_x_89:
[----:B------:R-:W-:Y:S01]  /*2190*/  ISETP.GE.U32.AND P0, PT, R16, 0x3, PT ;  /* 0x000000031000780c */ /* 0x000fe20003f06070 */
[----:B------:R-:W-:Y:S01]  /*21a0*/  BSSY.RECONVERGENT B0, `(.L_x_90) ;  /* 0x0000016000007945 */ /* 0x000fe20003800200 */
[----:B------:R-:W-:Y:S01]  /*21b0*/  LOP3.LUT R0, R33, 0x3, RZ, 0xc0, !PT ;  /* 0x0000000321007812 */ /* 0x000fe200078ec0ff */
[----:B------:R-:W-:Y:S02]  /*21c0*/  HFMA2 R3, -RZ, RZ, 0, 0 ;  /* 0x00000000ff037431 */ /* 0x000fe400000001ff */
[----:B------:R-:W-:Y:S01]  /*21d0*/  IMAD.MOV.U32 R16, RZ, RZ, R4 ;  /* 0x000000ffff107224 */ /* 0x000fe200078e0004 */
[----:B------:R-:W-:Y:S01]  /*21e0*/  ISETP.NE.AND P1, PT, R0, RZ, PT ;  /* 0x000000ff0000720c */ /* 0x000fe20003f25270 */
[----:B------:R-:W-:-:S06]  /*21f0*/  IMAD.MOV.U32 R17, RZ, RZ, R5 ;  /* 0x000000ffff117224 */ /* 0x000fcc00078e0005 */
[----:B------:R-:W-:Y:S06]  /*2200*/  @!P0 BRA `(.L_x_91) ;  /* 0x00000000003c8947 */ /* 0x000fec0003800000 */
[----:B------:R-:W-:Y:S01]  /*2210*/  LOP3.LUT R3, R33, 0xfffffffc, RZ, 0xc0, !PT ;  /* 0xfffffffc21037812 */ /* 0x000fe200078ec0ff */
[----:B------:R-:W-:-:S07]  /*2220*/  IMAD.MOV.U32 R9, RZ, RZ, RZ ;  /* 0x000000ffff097224 */ /* 0x000fce00078e00ff */
.L_x_92:
        /* <DEDUP_REMOVED lines=9> */
[----:B------:R-:W-:-:S05]  /*22c0*/  VIADD R9, R9, 0x4 ;  /* 0x0000000409097836 */ /* 0x000fca0000000000 */
[----:B------:R-:W-:Y:S01]  /*22d0*/  ISETP.NE.AND P0, PT, R9, R3, PT ;  /* 0x000000030900720c */ /* 0x000fe20003f05270 */
[----:B--2---:R0:W-:-:S12]  /*22e0*/  ST.E desc[UR36][R4.64+0xc], R21 ;  /* 0x00000c1504007985 */ /* 0x0041d8000c101924 */
[----:B------:R-:W-:Y:S05]  /*22f0*/  @P0 BRA `(.L_x_92) ;  /* 0xfffffffc00cc0947 */ /* 0x000fea000383ffff */
.L_x_91:
[----:B------:R-:W-:Y:S05]  /*2300*/  BSYNC.RECONVERGENT B0 ;  /* 0x0000000000007941 */ /* 0x000fea0003800200 */
.L_x_90:
        /* <DEDUP_REMOVED lines=14> */
.L_x_94:
[----:B------:R-:W-:Y:S05]  /*23f0*/  BSYNC.RECONVERGENT B0 ;  /* 0x0000000000007941 */ /* 0x000fea0003800200 */
.L_x_93:
[----:B------:R-:W-:Y:S01]  /*2400*/  BSSY.RECONVERGENT B6, `(.L_x_95) ;  /* 0x0000156000067945 */ /* 0x000fe20003800200 */
.L_x_136:
[----:B------:R-:W-:Y:S01]  /*2410*/  BSSY.RECONVERGENT B0, `(.L_x_96) ;  /* 0x0000008000007945 */ /* 0x000fe20003800200 */
[----:B--2---:R-:W-:-:S07]  /*2420*/  MOV R3, RZ ;  /* 0x000000ff00037202 */ /* 0x004fce0000000f00 */
.L_x_97:
[----:B0--3--:R-:W-:-:S06]  /*2430*/  IMAD.WIDE.U32 R4, R3, 0x4, R16 ;  /* 0x0000000403047825 */ /* 0x009fcc00078e0010 */
[----:B------:R-:W2:Y:S01]  /*2440*/  LD.E R4, desc[UR36][R4.64] ;  /* 0x0000002404047980 */ /* 0x000ea2000c101900 */
[----:B------:R-:W-:Y:S02]  /*2450*/  IMAD.MOV.U32 R0, RZ, RZ, R3 ;  /* 0x000000ffff007224 */ /* 0x000fe400078e0003 */
[----:B------:R-:W-:Y:S01]  /*2460*/  VIADD R3, R3, 0x1 ;  /* 0x0000000103037836 */ /* 0x000fe20000000000 */
[----:B--2---:R-:W-:-:S13]  /*2470*/  ISETP.NE.AND P0, PT, R4, R31, PT ;  /* 0x0000001f0400720c */ /* 0x004fda0003f05270 */
[----:B------:R-:W-:Y:S05]  /*2480*/  @P0 BRA `(.L_x_97) ;  /* 0xfffffffc00e80947 */ /* 0x000fea000383ffff */
[----:B------:R-:W-:Y:S05]  /*2490*/  BSYNC.RECONVERGENT B0 ;  /* 0x0000000000007941 */ /* 0x000fea0003800200 */
.L_x_96:
[----:B------:R-:W-:Y:S01]  /*24a0*/  HFMA2 R3, -RZ, RZ, 0, 0 ;  /* 0x00000000ff037431 */ /* 0x000fe200000001ff */
[----:B------:R-:W-:Y:S06]  /*24b0*/  BSSY.RECONVERGENT B0, `(.L_x_98) ;  /* 0x0000007000007945 */ /* 0x000fec0003800200 */
.L_x_99:
[----:B------:R-:W-:-:S06]  /*24c0*/  IMAD.WIDE.U32 R4, R3, 0x4, R18 ;  /* 0x0000000403047825 */ /* 0x000fcc00078e0012 */
[----:B------:R-:W2:Y:S01]  /*24d0*/  LD.E R4, desc[UR36][R4.64] ;  /* 0x0000002404047980 */ /* 0x000ea2000c101900 */
[----:B-1----:R-:W-:Y:S02]  /*24e0*/  IMAD.MOV.U32 R7, RZ, RZ, R3 ;  /* 0x000000ffff077224 */ /* 0x002fe400078e0003 */
[----:B------:R-:W-:Y:S01]  /*24f0*/  VIADD R3, R3, 0x1 ;  /* 0x0000000103037836 */ /* 0x000fe20000000000 */
[----:B--2---:R-:W-:-:S13]  /*2500*/  ISETP.NE.AND P0, PT, R4, R31, PT ;  /* 0x0000001f0400720c */ /* 0x004fda0003f05270 */
[----:B------:R-:W-:Y:S05]  /*2510*/  @P0 BRA `(.L_x_99) ;  /* 0xfffffffc00e80947 */ /* 0x000fea000383ffff */
[----:B------:R-:W-:Y:S05]  /*2520*/  BSYNC.RECONVERGENT B0 ;  /* 0x0000000000007941 */ /* 0x000fea0003800200 */
.L_x_98:
[----:B------:R-:W-:-:S13]  /*2530*/  ISETP.GE.U32.AND P0, PT, R0, R7, PT ;  /* 0x000000070000720c */ /* 0x000fda0003f06070 */
[----:B------:R-:W-:Y:S05]  /*2540*/  @!P0 BRA `(.L_x_100) ;  /* 0x0000001400048947 */ /* 0x000fea0003800000 */
[----:B------:R-:W-:Y:S01]  /*2550*/  BSSY.RECONVERGENT B0, `(.L_x_101) ;  /* 0x0000009000007945 */ /* 0x000fe20003800200 */
[----:B------:R-:W-:-:S07]  /*2560*/  MOV R35, RZ ;  /* 0x000000ff00237202 */ /* 0x000fce0000000f00 */
.L_x_102:
        /* <DEDUP_REMOVED lines=8> */
.L_x_101:
[----:B------:R-:W-:Y:S01]  /*25f0*/  MOV R6, 0x0 ;  /* 0x0000000000067802 */ /* 0x000fe20000000f00 */
[----:B------:R-:W-:-:S05]  /*2600*/  IMAD.WIDE.U32 R4, R35, 0x4, RZ ;  /* 0x0000000423047825 */ /* 0x000fca00078e00ff */
[----:B------:R-:W0:Y:S02]  /*2610*/  LDC.64 R6, c[0x4][R6] ;  /* 0x0100000006067b82 */ /* 0x000e240000000a00 */
[----:B------:R-:W-:-:S07]  /*2620*/  LEPC R20, `(.L_x_103) ;  /* 0x000000001014794e */ /* 0x000fce0000000000 */
[----:B0-----:R-:W-:Y:S05]  /*2630*/  CALL.ABS.NOINC R6 ;  /* 0x0000000006007343 */ /* 0x001fea0003c00000 */
.L_x_103:
[----:B------:R-:W-:Y:S01]  /*2640*/  ISETP.GE.U32.AND P0, PT, R33, 0x3, PT ;  /* 0x000000032100780c */ /* 0x000fe20003f06070 */
[----:B------:R-:W-:Y:S01]  /*2650*/  BSSY.RECONVERGENT B0, `(.L_x_104) ;  /* 0x000001d000007945 */ /* 0x000fe20003800200 */
[----:B------:R-:W-:Y:S01]  /*2660*/  LOP3.LUT R0, R35, 0x3, RZ, 0xc0, !PT ;  /* 0x0000000323007812 */ /* 0x000fe200078ec0ff */
[----:B------:R-:W-:Y:S01]  /*2670*/  IMAD.MOV.U32 R9, RZ, RZ, RZ ;  /* 0x000000ffff097224 */ /* 0x000fe200078e00ff */
[----:B------:R-:W-:Y:S01]  /*2680*/  MOV R7, R17 ;  /* 0x0000001100077202 */ /* 0x000fe20000000f00 */
[----:B------:R-:W-:-:S08]  /*2690*/  IMAD.MOV.U32 R6, RZ, RZ, R16 ;  /* 0x000000ffff067224 */ /* 0x000fd000078e0010 */
[----:B------:R-:W-:Y:S05]  /*26a0*/  @!P0 BRA `(.L_x_105) ;  /* 0x00000000005c8947 */ /* 0x000fea0003800000 */
[----:B------:R-:W-:Y:S01]  /*26b0*/  BSSY.RECONVERGENT B1, `(.L_x_106) ;  /* 0x0000015000017945 */ /* 0x000fe20003800200 */
[----:B------:R-:W-:Y:S01]  /*26c0*/  IMAD.MOV.U32 R3, RZ, RZ, RZ ;  /* 0x000000ffff037224 */ /* 0x000fe200078e00ff */
[----:B------:R-:W-:Y:S01]  /*26d0*/  LOP3.LUT R12, R35, 0xfffffffc, RZ, 0xc0, !PT ;  /* 0xfffffffc230c7812 */ /* 0x000fe200078ec0ff */
[----:B------:R-:W-:Y:S01]  /*26e0*/  IMAD.MOV.U32 R6, RZ, RZ, R16 ;  /* 0x000000ffff067224 */ /* 0x000fe200078e0010 */
[----:B------:R-:W-:-:S07]  /*26f0*/  MOV R7, R17 ;  /* 0x0000001100077202 */ /* 0x000fce0000000f00 */
.L_x_107:
[----:B0-----:R-:W2:Y:S01]  /*2700*/  LD.E R11, desc[UR36][R6.64] ;  /* 0x00000024060b7980 */ /* 0x001ea2000c101900 */
[----:B------:R-:W-:-:S05]  /*2710*/  IMAD.WIDE.U32 R8, R3, 0x4, R4 ;  /* 0x0000000403087825 */ /* 0x000fca00078e0004 */
[----:B--2---:R0:W-:Y:S04]  /*2720*/  ST.E desc[UR36][R8.64], R11 ;  /* 0x0000000b08007985 */ /* 0x0041e8000c101924 */
[----:B------:R-:W2:Y:S04]  /*2730*/  LD.E R13, desc[UR36][R6.64+0x4] ;  /* 0x00000424060d7980 */ /* 0x000ea8000c101900 */
[----:B--2---:R0:W-:Y:S04]  /*2740*/  ST.E desc[UR36][R8.64+0x4], R13 ;  /* 0x0000040d08007985 */ /* 0x0041e8000c101924 */
[----:B------:R-:W2:Y:S04]  /*2750*/  LD.E R15, desc[UR36][R6.64+0x8] ;  /* 0x00000824060f7980 */ /* 0x000ea8000c101900 */
[----:B--2---:R0:W-:Y:S04]  /*2760*/  ST.E desc[UR36][R8.64+0x8], R15 ;  /* 0x0000080f08007985 */ /* 0x0041e8000c101924 */
[----:B------:R1:W2:Y:S01]  /*2770*/  LD.E R21, desc[UR36][R6.64+0xc] ;  /* 0x00000c2406157980 */ /* 0x0002a2000c101900 */
[----:B------:R-:W-:Y:S01]  /*2780*/  VIADD R3, R3, 0x4 ;  /* 0x0000000403037836 */ /* 0x000fe20000000000 */
[----:B------:R-:W-:-:S04]  /*2790*/  IADD3 R10, P1, PT, R6, 0x10, RZ ;  /* 0x00000010060a7810 */ /* 0x000fc80007f3e0ff */
[----:B------:R-:W-:Y:S01]  /*27a0*/  ISETP.NE.AND P0, PT, R3, R12, PT ;  /* 0x0000000c0300720c */ /* 0x000fe20003f05270 */
[----:B------:R-:W-:Y:S01]  /*27b0*/  IMAD.X R37, RZ, RZ, R7, P1 ;  /* 0x000000ffff257224 */ /* 0x000fe200008e0607 */
[----:B-1----:R-:W-:-:S03]  /*27c0*/  MOV R6, R10 ;  /* 0x0000000a00067202 */ /* 0x002fc60000000f00 */
[----:B------:R-:W-:Y:S01]  /*27d0*/  IMAD.MOV.U32 R7, RZ, RZ, R37 ;  /* 0x000000ffff077224 */ /* 0x000fe200078e0025 */
[----:B--2---:R0:W-:Y:S07]  /*27e0*/  ST.E desc[UR36][R8.64+0xc], R21 ;  /* 0x00000c1508007985 */ /* 0x0041ee000c101924 */
[----:B------:R-:W-:Y:S05]  /*27f0*/  @P0 BRA `(.L_x_107) ;  /* 0xfffffffc00c00947 */ /* 0x000fea000383ffff */
[----:B------:R-:W-:Y:S05]  /*2800*/  BSYNC.RECONVERGENT B1 ;  /* 0x0000000000017941 */ /* 0x000fea0003800200 */
.L_x_106:
[----:B0-----:R-:W-:-:S07]  /*2810*/  IMAD.MOV.U32 R9, RZ, RZ, R12 ;  /* 0x000000ffff097224 */ /* 0x001fce00078e000c */
.L_x_105:
[----:B------:R-:W-:Y:S05]  /*2820*/  BSYNC.RECONVERGENT B0 ;  /* 0x0000000000007941 */ /* 0x000fea0003800200 */
.L_x_104:
[----:B------:R-:W-:Y:S01]  /*2830*/  ISETP.NE.AND P0, PT, R0, RZ, PT ;  /* 0x000000ff0000720c */ /* 0x000fe20003f05270 */
[----:B------:R-:W-:-:S12]  /*2840*/  BSSY.RECONVERGENT B0, `(.L_x_108) ;  /* 0x000000d000007945 */ /* 0x000fd80003800200 */
[----:B------:R-:W-:Y:S05]  /*2850*/  @!P0 BRA `(.L_x_109) ;  /* 0x00000000002c8947 */ /* 0x000fea0003800000 */
[----:B------:R-:W2:Y:S01]  /*2860*/  LD.E R3, desc[UR36][R6.64] ;  /* 0x0000002406037980 */ /* 0x000ea2000c101900 */
[----:B------:R-:W-:Y:S01]  /*2870*/  IMAD.WIDE.U32 R8, R9, 0x4, R4 ;  /* 0x0000000409087825 */ /* 0x000fe200078e0004 */
[----:B------:R-:W-:-:S04]  /*2880*/  ISETP.NE.AND P0, PT, R0, 0x1, PT ;  /* 0x000000010000780c */ /* 0x000fc80003f05270 */
[----:B--2---:R0:W-:Y:S09]  /*2890*/  ST.E desc[UR36][R8.64], R3 ;  /* 0x0000000308007985 */ /* 0x0041f2000c101924 */
[----:B------:R-:W-:Y:S05]  /*28a0*/  @!P0 BRA `(.L_x_109) ;  /* 0x0000000000188947 */ /* 0x000fea0003800000 */
[----:B0-----:R-:W2:Y:S01]  /*28b0*/  LD.E R3, desc[UR36][R6.64+0x4] ;  /* 0x0000042406037980 */ /* 0x001ea2000c101900 */
[----:B------:R-:W-:-:S03]  /*28c0*/  ISETP.NE.AND P0, PT, R0, 0x2, PT ;  /* 0x000000020000780c */ /* 0x000fc60003f05270 */
[----:B--2---:R1:W-:Y:S10]  /*28d0*/  ST.E desc[UR36][R8.64+0x4], R3 ;  /* 0x0000040308007985 */ /* 0x0043f4000c101924 */
[----:B------:R-:W-:Y:S05]  /*28e0*/  @!P0 BRA `(.L_x_109) ;  /* 0x0000000000088947 */ /* 0x000fea0003800000 */
[----:B-1----:R-:W2:Y:S04]  /*28f0*/  LD.E R3, desc[UR36][R6.64+0x8] ;  /* 0x0000082406037980 */ /* 0x002ea8000c101900 */
[----:B--2---:R2:W-:Y:S02]  /*2900*/  ST.E desc[UR36][R8.64+0x8], R3 ;  /* 0x0000080308007985 */ /* 0x0045e4000c101924 */
.L_x_109:
[----:B------:R-:W-:Y:S05]  /*2910*/  BSYNC.RECONVERGENT B0 ;  /* 0x0000000000007941 */ /* 0x000fea0003800200 */
.L_x_108:
[----:B------:R-:W-:Y:S01]  /*2920*/  ISETP.GE.U32.AND P0, PT, R33, 0xf, PT ;  /* 0x0000000f2100780c */ /* 0x000fe20003f06070 */
[----:B------:R-:W-:Y:S01]  /*2930*/  BSSY.RECONVERGENT B0, `(.L_x_110) ;  /* 0x000001c000007945 */ /* 0x000fe20003800200 */
[----:B012---:R-:W-:-:S11]  /*2940*/  HFMA2 R3, -RZ, RZ, 0, 0 ;  /* 0x00000000ff037431 */ /* 0x007fd600000001ff */
[----:B------:R-:W-:Y:S05]  /*2950*/  @!P0 BRA `(.L_x_111) ;  /* 0x0000000000648947 */ /* 0x000fea0003800000 */
[----:B------:R-:W-:Y:S01]  /*2960*/  BSSY.RECONVERGENT B1, `(.L_x_112) ;  /* 0x0000017000017945 */ /* 0x000fe20003800200 */
[----:B------:R-:W-:Y:S01]  /*2970*/  IMAD.MOV.U32 R3, RZ, RZ, RZ ;  /* 0x000000ffff037224 */ /* 0x000fe200078e00ff */
[----:B------:R-:W-:-:S07]  /*2980*/  LOP3.LUT R8, R35, 0xfffffff0, RZ, 0xc0, !PT ;  /* 0xfffffff023087812 */ /* 0x000fce00078ec0ff */
.L_x_113:
[----:B0-----:R-:W-:-:S04]  /*2990*/  IMAD.WIDE.U32 R6, R3, 0x4, R16 ;  /* 0x0000000403067825 */ /* 0x001fc800078e0010 */
[----:B------:R-:W-:Y:S01]  /*29a0*/  VIADD R3, R3, 0x10 ;  /* 0x0000001003037836 */ /* 0x000fe20000000000 */
[----:B------:R0:W-:Y:S04]  /*29b0*/  ST.E desc[UR36][R6.64], R31 ;  /* 0x0000001f06007985 */ /* 0x0001e8000c101924 */
[----:B------:R0:W-:Y:S01]  /*29c0*/  ST.E desc[UR36][R6.64+0x4], R31 ;  /* 0x0000041f06007985 */ /* 0x0001e2000c101924 */
[----:B------:R-:W-:-:S03]  /*29d0*/  ISETP.NE.AND P0, PT, R3, R8, PT ;  /* 0x000000080300720c */ /* 0x000fc60003f05270 */
[----:B------:R0:W-:Y:S04]  /*29e0*/  ST.E desc[UR36][R6.64+0x8], R31 ;  /* 0x0000081f06007985 */ /* 0x0001e8000c101924 */
        /* <DEDUP_REMOVED lines=12> */
[----:B------:R0:W-:Y:S01]  /*2ab0*/  ST.E desc[UR36][R6.64+0x3c], R31 ;  /* 0x00003c1f06007985 */ /* 0x0001e2000c101924 */
[----:B------:R-:W-:Y:S05]  /*2ac0*/  @P0 BRA `(.L_x_113) ;  /* 0xfffffffc00b00947 */ /* 0x000fea000383ffff */
[----:B------:R-:W-:Y:S05]  /*2ad0*/  BSYNC.RECONVERGENT B1 ;  /* 0x0000000000017941 */ /* 0x000fea0003800200 */
.L_x_112:
[----:B------:R-:W-:-:S07]  /*2ae0*/  MOV R3, R8 ;  /* 0x0000000800037202 */ /* 0x000fce0000000f00 */
.L_x_111:
[----:B------:R-:W-:Y:S05]  /*2af0*/  BSYNC.RECONVERGENT B0 ;  /* 0x0000000000007941 */ /* 0x000fea0003800200 */
.L_x_110:
[----:B0-----:R-:W-:Y:S01]  /*2b00*/  LOP3.LUT P0, R6, R35, 0xf, RZ, 0xc0, !PT ;  /* 0x0000000f23067812 */ /* 0x001fe2000780c0ff */
[----:B------:R-:W-:-:S12]  /*2b10*/  BSSY.RECONVERGENT B0, `(.L_x_114) ;  /* 0x0000023000007945 */ /* 0x000fd80003800200 */
[----:B------:R-:W-:Y:S05]  /*2b20*/  @!P0 BRA `(.L_x_115) ;  /* 0x0000000000848947 */ /* 0x000fea0003800000 */
[----:B------:R-:W-:Y:S01]  /*2b30*/  ISETP.GE.U32.AND P0, PT, R6, 0x8, PT ;  /* 0x000000080600780c */ /* 0x000fe20003f06070 */
[----:B------:R-:W-:Y:S01]  /*2b40*/  BSSY.RECONVERGENT B1, `(.L_x_116) ;  /* 0x000000e000017945 */ /* 0x000fe20003800200 */
[----:B------:R-:W-:-:S04]  /*2b50*/  LOP3.LUT R35, R35, 0x7, RZ, 0xc0, !PT ;  /* 0x0000000723237812 */ /* 0x000fc800078ec0ff */
[----:B------:R-:W-:-:S07]  /*2b60*/  ISETP.NE.AND P1, PT, R35, RZ, PT ;  /* 0x000000ff2300720c */ /* 0x000fce0003f25270 */
[----:B------:R-:W-:Y:S06]  /*2b70*/  @!P0 BRA `(.L_x_117) ;  /* 0x0000000000288947 */ /* 0x000fec0003800000 */
[----:B------:R-:W-:-:S04]  /*2b80*/  IMAD.WIDE.U32 R6, R3, 0x4, R16 ;  /* 0x0000000403067825 */ /* 0x000fc800078e0010 */
[----:B------:R-:W-:Y:S01]  /*2b90*/  VIADD R3, R3, 0x8 ;  /* 0x0000000803037836 */ /* 0x000fe20000000000 */
[----:B------:R0:W-:Y:S04]  /*2ba0*/  ST.E desc[UR36][R6.64], R31 ;  /* 0x0000001f06007985 */ /* 0x0001e8000c101924 */
[----:B------:R0:W-:Y:S04]  /*2bb0*/  ST.E desc[UR36][R6.64+0x4], R31 ;  /* 0x0000041f06007985 */ /* 0x0001e8000c101924 */
[----:B------:R0:W-:Y:S04]  /*2bc0*/  ST.E desc[UR36][R6.64+0x8], R31 ;  /* 0x0000081f06007985 */ /* 0x0001e8000c101924 */
[----:B------:R0:W-:Y:S04]  /*2bd0*/  ST.E desc[UR36][R6.64+0xc], R31 ;  /* 0x00000c1f06007985 */ /* 0x0001e8000c101924 */
[----:B------:R0:W-:Y:S04]  /*2be0*/  ST.E desc[UR36][R6.64+0x10], R31 ;  /* 0x0000101f06007985 */ /* 0x0001e8000c101924 */
[----:B------:R0:W-:Y:S04]  /*2bf0*/  ST.E desc[UR36][R6.64+0x14], R31 ;  /* 0x0000141f06007985 */ /* 0x0001e8000c101924 */
[----:B------:R0:W-:Y:S04]  /*2c00*/  ST.E desc[UR36][R6.64+0x18], R31 ;  /* 0x0000181f06007985 */ /* 0x0001e8000c101924 */
[----:B------:R0:W-:Y:S02]  /*2c10*/  ST.E desc[UR36][R6.64+0x1c], R31 ;  /* 0x00001c1f06007985 */ /* 0x0001e4000c101924 */
.L_x_117:
[----:B------:R-:W-:Y:S05]  /*2c20*/  BSYNC.RECONVERGENT B1 ;  /* 0x0000000000017941 */ /* 0x000fea0003800200 */
.L_x_116:
[----:B------:R-:W-:Y:S05]  /*2c30*/  @!P1 BRA `(.L_x_115) ;  /* 0x0000000000409947 */ /* 0x000fea0003800000 */
[----:B------:R-:W-:Y:S02]  /*2c40*/  ISETP.GE.U32.AND P0, PT, R35, 0x4, PT ;  /* 0x000000042300780c */ /* 0x000fe40003f06070 */
[----:B------:R-:W-:-:S11]  /*2c50*/  ISETP.NE.AND P1, PT, R0, RZ, PT ;  /* 0x000000ff0000720c */ /* 0x000fd60003f25270 */
[----:B0-----:R-:W-:-:S04]  /*2c60*/  @P0 IMAD.WIDE.U32 R6, R3, 0x4, R16 ;  /* 0x0000000403060825 */ /* 0x001fc800078e0010 */
[----:B------:R-:W-:Y:S01]  /*2c70*/  @P0 VIADD R3, R3, 0x4 ;  /* 0x0000000403030836 */ /* 0x000fe20000000000 */
[----:B------:R1:W-:Y:S04]  /*2c80*/  @P0 ST.E desc[UR36][R6.64], R31 ;  /* 0x0000001f06000985 */ /* 0x0003e8000c101924 */
[----:B------:R1:W-:Y:S04]  /*2c90*/  @P0 ST.E desc[UR36][R6.64+0x4], R31 ;  /* 0x0000041f06000985 */ /* 0x0003e8000c101924 */
[----:B------:R1:W-:Y:S04]  /*2ca0*/  @P0 ST.E desc[UR36][R6.64+0x8], R31 ;  /* 0x0000081f06000985 */ /* 0x0003e8000c101924 */
[----:B------:R1:W-:Y:S01]  /*2cb0*/  @P0 ST.E desc[UR36][R6.64+0xc], R31 ;  /* 0x00000c1f06000985 */ /* 0x0003e2000c101924 */
[----:B------:R-:W-:Y:S05]  /*2cc0*/  @!P1 BRA `(.L_x_115) ;  /* 0x00000000001c9947 */ /* 0x000fea0003800000 */
[----:B-1----:R-:W-:Y:S01]  /*2cd0*/  IMAD.WIDE.U32 R6, R3, 0x4, R16 ;  /* 0x0000000403067825 */ /* 0x002fe200078e0010 */
[----:B------:R-:W-:-:S04]  /*2ce0*/  ISETP.NE.AND P0, PT, R0, 0x1, PT ;  /* 0x000000010000780c */ /* 0x000fc80003f05270 */
[----:B------:R2:W-:Y:S09]  /*2cf0*/  ST.E desc[UR36][R6.64], R31 ;  /* 0x0000001f06007985 */ /* 0x0005f2000c101924 */
[----:B------:R-:W-:Y:S05]  /*2d00*/  @!P0 BRA `(.L_x_115) ;  /* 0x00000000000c8947 */ /* 0x000fea0003800000 */
[----:B------:R-:W-:Y:S01]  /*2d10*/  ISETP.NE.AND P0, PT, R0, 0x2, PT ;  /* 0x000000020000780c */ /* 0x000fe20003f05270 */
[----:B------:R3:W-:-:S12]  /*2d20*/  ST.E desc[UR36][R6.64+0x4], R31 ;  /* 0x0000041f06007985 */ /* 0x0007d8000c101924 */
[----:B------:R3:W-:Y:S02]  /*2d30*/  @P0 ST.E desc[UR36][R6.64+0x8], R31 ;  /* 0x0000081f06000985 */ /* 0x0007e4000c101924 */
.L_x_115:
[----:B------:R-:W-:Y:S05]  /*2d40*/  BSYNC.RECONVERGENT B0 ;  /* 0x0000000000007941 */ /* 0x000fea0003800200 */
.L_x_114:
[----:B0123--:R-:W0:Y:S01]  /*2d50*/  LDC R7, c[0x0][0x390] ;  /* 0x0000e400ff077b82 */ /* 0x00fe220000000800 */
[----:B------:R-:W-:Y:S02]  /*2d60*/  MOV R0, 0xffffffff ;  /* 0xffffffff00007802 */ /* 0x000fe40000000f00 */
[----:B0-----:R-:W-:-:S13]  /*2d70*/  ISETP.GE.AND P0, PT, R7, 0x1, PT ;  /* 0x000000010700780c */ /* 0x001fda0003f06270 */
[----:B------:R-:W-:Y:S05]  /*2d80*/  @!P0 BRA `(.L_x_118) ;  /* 0x00000000008c8947 */ /* 0x000fea0003800000 */
[----:B------:R0:W5:Y:S04]  /*2d90*/  LD.E R3, desc[UR36][R4.64] ;  /* 0x0000002404037980 */ /* 0x000168000c101900 */
[----:B------:R0:W5:Y:S01]  /*2da0*/  LD.E R6, desc[UR36][R18.64] ;  /* 0x0000002412067980 */ /* 0x000162000c101900 */
[----:B------:R-:W-:Y:S01]  /*2db0*/  IABS R7, R7 ;  /* 0x0000000700077213 */ /* 0x000fe20000000000 */
[----:B------:R-:W1:Y:S01]  /*2dc0*/  LDC R10, c[0x0][0x390] ;  /* 0x0000e400ff0a7b82 */ /* 0x000e620000000800 */
[----:B------:R-:W-:Y:S02]  /*2dd0*/  BSSY.RECONVERGENT B0, `(.L_x_118) ;  /* 0x000001e000007945 */ /* 0x000fe40003800200 */
[----:B------:R-:W2:Y:S08]  /*2de0*/  I2F.RP R0, R7 ;  /* 0x0000000700007306 */ /* 0x000eb00000209400 */
[----:B--2---:R-:W2:Y:S01]  /*2df0*/  MUFU.RCP R0, R0 ;  /* 0x0000000000007308 */ /* 0x004ea20000001000 */
[----:B-1----:R-:W-:-:S02]  /*2e00*/  ISETP.NE.AND P0, PT, R10, RZ, PT ;  /* 0x000000ff0a00720c */ /* 0x002fc40003f05270 */
[----:B------:R-:W-:Y:S01]  /*2e10*/  IABS R13, R10 ;  /* 0x0000000a000d7213 */ /* 0x000fe20000000000 */
[----:B--2---:R-:W-:Y:S02]  /*2e20*/  VIADD R8, R0, 0xffffffe ;  /* 0x0ffffffe00087836 */ /* 0x004fe40000000000 */
[----:B------:R-:W-:Y:S02]  /*2e30*/  IMAD.MOV.U32 R0, RZ, RZ, 0x1 ;  /* 0x00000001ff007424 */ /* 0x000fe400078e00ff */
[----:B------:R1:W2:Y:S02]  /*2e40*/  F2I.FTZ.U32.TRUNC.NTZ R9, R8 ;  /* 0x0000000800097305 */ /* 0x0002a4000021f000 */
[----:B-1----:R-:W-:Y:S02]  /*2e50*/  HFMA2 R8, -RZ, RZ, 0, 0 ;  /* 0x00000000ff087431 */ /* 0x002fe400000001ff */
[----:B--2---:R-:W-:-:S04]  /*2e60*/  IMAD.MOV R12, RZ, RZ, -R9 ;  /* 0x000000ffff0c7224 */ /* 0x004fc800078e0a09 */
[----:B------:R-:W-:-:S04]  /*2e70*/  IMAD R11, R12, R7, RZ ;  /* 0x000000070c0b7224 */ /* 0x000fc800078e02ff */
[----:B0-----:R-:W-:-:S07]  /*2e80*/  IMAD.HI.U32 R9, R9, R11, R8 ;  /* 0x0000000b09097227 */ /* 0x001fce00078e0008 */
.L_x_120:
[----:B-----5:R-:W-:-:S05]  /*2e90*/  IMAD R8, R6, R0, RZ ;  /* 0x0000000006087224 */ /* 0x020fca00078e02ff */
[----:B------:R-:W-:Y:S02]  /*2ea0*/  IABS R12, R8 ;  /* 0x00000008000c7213 */ /* 0x000fe40000000000 */
[----:B------:R-:W-:-:S03]  /*2eb0*/  ISETP.GE.AND P2, PT, R8, RZ, PT ;  /* 0x000000ff0800720c */ /* 0x000fc60003f46270 */
[----:B------:R-:W-:-:S04]  /*2ec0*/  IMAD.HI.U32 R8, R9, R12, RZ ;  /* 0x0000000c09087227 */ /* 0x000fc800078e00ff */
[----:B------:R-:W-:-:S04]  /*2ed0*/  IMAD.MOV R11, RZ, RZ, -R8 ;  /* 0x000000ffff0b7224 */ /* 0x000fc800078e0a08 */
[----:B------:R-:W-:-:S05]  /*2ee0*/  IMAD R8, R13, R11, R12 ;  /* 0x0000000b0d087224 */ /* 0x000fca00078e020c */
[----:B------:R-:W-:-:S13]  /*2ef0*/  ISETP.GT.U32.AND P1, PT, R7, R8, PT ;  /* 0x000000080700720c */ /* 0x000fda0003f24070 */
[----:B------:R-:W-:-:S04]  /*2f00*/  @!P1 IADD3 R8, PT, PT, R8, -R13, RZ ;  /* 0x8000000d08089210 */ /* 0x000fc80007ffe0ff */
[----:B------:R-:W-:-:S13]  /*2f10*/  ISETP.GT.U32.AND P1, PT, R7, R8, PT ;  /* 0x000000080700720c */ /* 0x000fda0003f24070 */
[----:B------:R-:W-:-:S04]  /*2f20*/  @!P1 IMAD.IADD R8, R8, 0x1, -R13 ;  /* 0x0000000108089824 */ /* 0x000fc800078e0a0d */
[----:B------:R-:W-:Y:S01]  /*2f30*/  @!P2 IMAD.MOV R8, RZ, RZ, -R8 ;  /* 0x000000ffff08a224 */ /* 0x000fe200078e0a08 */
[----:B------:R-:W-:-:S04]  /*2f40*/  @!P0 LOP3.LUT R8, RZ, R10, RZ, 0x33, !PT ;  /* 0x0000000aff088212 */ /* 0x000fc800078e33ff */
[----:B------:R-:W-:-:S13]  /*2f50*/  ISETP.NE.AND P1, PT, R8, R3, PT ;  /* 0x000000030800720c */ /* 0x000fda0003f25270 */
[----:B------:R-:W-:Y:S05]  /*2f60*/  @!P1 BRA `(.L_x_119) ;  /* 0x0000000000109947 */ /* 0x000fea0003800000 */
[C---:B------:R-:W-:Y:S02]  /*2f70*/  ISETP.NE.AND P1, PT, R0.reuse, R10, PT ;  /* 0x0000000a0000720c */ /* 0x040fe40003f25270 */
[----:B------:R-:W-:-:S11]  /*2f80*/  IADD3 R0, PT, PT, R0, 0x1, RZ ;  /* 0x0000000100007810 */ /* 0x000fd60007ffe0ff */
[----:B------:R-:W-:Y:S05]  /*2f90*/  @P1 BRA `(.L_x_120) ;  /* 0xfffffffc00bc1947 */ /* 0x000fea000383ffff */
[----:B------:R-:W-:-:S07]  /*2fa0*/  IMAD.MOV.U32 R0, RZ, RZ, -0x1 ;  /* 0xffffffffff007424 */ /* 0x000fce00078e00ff */
.L_x_119:
[----:B------:R-:W-:Y:S05]  /*2fb0*/  BSYNC.RECONVERGENT B0 ;  /* 0x0000000000007941 */ /* 0x000fea0003800200 */
.L_x_118:
[----:B------:R-:W-:-:S13]  /*2fc0*/  ISETP.NE.AND P0, PT, R0, -0x1, PT ;  /* 0xffffffff0000780c */ /* 0x000fda0003f05270 */
[----:B------:R-:W-:Y:S05]  /*2fd0*/  @!P0 BRA `(.L_x_100) ;  /* 0x0000000800608947 */ /* 0x000fea0003800000 */
[----:B------:R-:W-:Y:S01]  /*2fe0*/  HFMA2 R3, -RZ, RZ, 0, 0 ;  /* 0x00000000ff037431 */ /* 0x000fe200000001ff */
[----:B------:R-:W-:Y:S01]  /*2ff0*/  BSSY.RECONVERGENT B0, `(.L_x_121) ;  /* 0x0000076000007945 */ /* 0x000fe20003800200 */
[----:B------:R-:W-:Y:S01]  /*3000*/  PLOP3.LUT P0, PT, PT, PT, PT, 0x8, 0x80 ;  /* 0x000000000080781c */ /* 0x000fe20003f0e170 */
[----:B------:R-:W-:-:S12]  /*3010*/  IMAD.MOV.U32 R9, RZ, RZ, 0x1 ;  /* 0x00000001ff097424 */ /* 0x000fd800078e00ff */
.L_x_128:
[----:B------:R-:W-:Y:S01]  /*3020*/  BSSY.RECONVERGENT B1, `(.L_x_122) ;  /* 0x0000008000017945 */ /* 0x000fe20003800200 */
[----:B01----:R-:W-:-:S07]  /*3030*/  IMAD.MOV.U32 R11, RZ, RZ, RZ ;  /* 0x000000ffff0b7224 */ /* 0x003fce00078e00ff */
.L_x_123:
[----:B------:R-:W-:-:S06]  /*3040*/  IMAD.WIDE.U32 R6, R11, 0x4, R18 ;  /* 0x000000040b067825 */ /* 0x000fcc00078e0012 */
[----:B------:R-:W2:Y:S01]  /*3050*/  LD.E R6, desc[UR36][R6.64] ;  /* 0x0000002406067980 */ /* 0x000ea2000c101900 */
[----:B------:R-:W-:Y:S01]  /*3060*/  IMAD.MOV.U32 R8, RZ, RZ, R11 ;  /* 0x000000ffff087224 */ /* 0x000fe200078e000b */
[----:B------:R-:W-:Y:S02]  /*3070*/  IADD3 R11, PT, PT, R11, 0x1, RZ ;  /* 0x000000010b0b7810 */ /* 0x000fe40007ffe0ff */
[----:B--2---:R-:W-:-:S13]  /*3080*/  ISETP.NE.AND P1, PT, R6, R31, PT ;  /* 0x0000001f0600720c */ /* 0x004fda0003f25270 */
[----:B------:R-:W-:Y:S05]  /*3090*/  @P1 BRA `(.L_x_123) ;  /* 0xfffffffc00e81947 */ /* 0x000fea000383ffff */
[----:B------:R-:W-:Y:S05]  /*30a0*/  BSYNC.RECONVERGENT B1 ;  /* 0x0000000000017941 */ /* 0x000fea0003800200 */
.L_x_122:
[----:B------:R-:W-:-:S13]  /*30b0*/  ISETP.GE.U32.AND P1, PT, R9, R8, PT ;  /* 0x000000080900720c */ /* 0x000fda0003f26070 */
[----:B------:R-:W-:Y:S05]  /*30c0*/  @P1 BRA `(.L_x_124) ;  /* 0x0000000400a01947 */ /* 0x000fea0003800000 */
[----:B------:R-:W-:Y:S01]  /*30d0*/  BSSY.RECONVERGENT B1, `(.L_x_125) ;  /* 0x0000066000017945 */ /* 0x000fe20003800200 */
[----:B------:R-:W-:-:S03]  /*30e0*/  VIADD R8, R9, 0x1 ;  /* 0x0000000109087836 */ /* 0x000fc60000000000 */
[----:B------:R-:W-:Y:S05]  /*30f0*/  @P0 BRA `(.L_x_126) ;  /* 0x0000000000d00947 */ /* 0x000fea0003800000 */
[----:B------:R-:W-:-:S04]  /*3100*/  IMAD.WIDE.U32 R14, R9, 0x4, R18 ;  /* 0x00000004090e7825 */ /* 0x000fc800078e0012 */
[----:B------:R-:W-:Y:S02]  /*3110*/  IMAD.WIDE.U32 R6, R9, 0x4, R4 ;  /* 0x0000000409067825 */ /* 0x000fe400078e0004 */
[----:B------:R-:W2:Y:S04]  /*3120*/  LD.E R15, desc[UR36][R14.64] ;  /* 0x000000240e0f7980 */ /* 0x000ea8000c101900 */
[----:B------:R-:W3:Y:S01]  /*3130*/  LD.E R13, desc[UR36][R6.64] ;  /* 0x00000024060d7980 */ /* 0x000ee2000c101900 */
[----:B------:R-:W-:Y:S01]  /*3140*/  PLOP3.LUT P0, PT, PT, PT, PT, 0x8, 0x80 ;  /* 0x000000000080781c */ /* 0x000fe20003f0e170 */
[----:B------:R-:W-:Y:S02]  /*3150*/  IMAD.MOV.U32 R9, RZ, RZ, R8 ;  /* 0x000000ffff097224 */ /* 0x000fe400078e0008 */
[----:B--2---:R-:W-:-:S05]  /*3160*/  IMAD R10, R15, R0, RZ ;  /* 0x000000000f0a7224 */ /* 0x004fca00078e02ff */
[----:B---3--:R-:W-:-:S13]  /*3170*/  ISETP.NE.AND P1, PT, R13, R10, PT ;  /* 0x0000000a0d00720c */ /* 0x008fda0003f25270 */
[----:B------:R-:W-:Y:S05]  /*3180*/  @!P1 BRA `(.L_x_127) ;  /* 0x0000000400689947 */ /* 0x000fea0003800000 */
[----:B------:R-:W0:Y:S01]  /*3190*/  LDC R9, c[0x0][0x390] ;  /* 0x0000e400ff097b82 */ /* 0x000e220000000800 */
[----:B------:R-:W-:Y:S02]  /*31a0*/  IABS R12, R13 ;  /* 0x0000000d000c7213 */ /* 0x000fe40000000000 */
[----:B------:R-:W-:Y:S02]  /*31b0*/  ISETP.GE.AND P0, PT, R13, RZ, PT ;  /* 0x000000ff0d00720c */ /* 0x000fe40003f06270 */
[----:B0-----:R-:W-:-:S04]  /*31c0*/  IABS R11, R9 ;  /* 0x00000009000b7213 */ /* 0x001fc80000000000 */
[----:B------:R-:W0:Y:S08]  /*31d0*/  I2F.RP R14, R11 ;  /* 0x0000000b000e7306 */ /* 0x000e300000209400 */
[----:B0-----:R-:W0:Y:S02]  /*31e0*/  MUFU.RCP R14, R14 ;  /* 0x0000000e000e7308 */ /* 0x001e240000001000 */
[----:B0-----:R-:W-:-:S06]  /*31f0*/  IADD3 R7, PT, PT, R14, 0xffffffe, RZ ;  /* 0x0ffffffe0e077810 */ /* 0x001fcc0007ffe0ff */
[----:B------:R-:W0:Y:S02]  /*3200*/  F2I.FTZ.U32.TRUNC.NTZ R7, R7 ;  /* 0x0000000700077305 */ /* 0x000e24000021f000 */
[----:B0-----:R-:W-:-:S04]  /*3210*/  IMAD.MOV R6, RZ, RZ, -R7 ;  /* 0x000000ffff067224 */ /* 0x001fc800078e0a07 */
[----:B------:R-:W-:Y:S02]  /*3220*/  IMAD R15, R6, R11, RZ ;  /* 0x0000000b060f7224 */ /* 0x000fe400078e02ff */
[----:B------:R-:W-:-:S04]  /*3230*/  IMAD.MOV.U32 R6, RZ, RZ, RZ ;  /* 0x000000ffff067224 */ /* 0x000fc800078e00ff */
[----:B------:R-:W-:-:S06]  /*3240*/  IMAD.HI.U32 R15, R7, R15, R6 ;  /* 0x0000000f070f7227 */ /* 0x000fcc00078e0006 */
[----:B------:R-:W-:-:S05]  /*3250*/  IMAD.HI.U32 R6, R15, R12, RZ ;  /* 0x0000000c0f067227 */ /* 0x000fca00078e00ff */
[----:B------:R-:W-:-:S05]  /*3260*/  IADD3 R6, PT, PT, -R6, RZ, RZ ;  /* 0x000000ff06067210 */ /* 0x000fca0007ffe1ff */
[----:B------:R-:W-:Y:S01]  /*3270*/  IMAD R6, R11, R6, R12 ;  /* 0x000000060b067224 */ /* 0x000fe200078e020c */
[----:B------:R-:W-:-:S04]  /*3280*/  IABS R12, R10 ;  /* 0x0000000a000c7213 */ /* 0x000fc80000000000 */
[----:B------:R-:W-:Y:S01]  /*3290*/  ISETP.GT.U32.AND P1, PT, R11, R6, PT ;  /* 0x000000060b00720c */ /* 0x000fe20003f24070 */
[----:B------:R-:W-:-:S04]  /*32a0*/  IMAD.HI.U32 R7, R15, R12, RZ ;  /* 0x0000000c0f077227 */ /* 0x000fc800078e00ff */
[----:B------:R-:W-:-:S04]  /*32b0*/  IMAD.MOV R7, RZ, RZ, -R7 ;  /* 0x000000ffff077224 */ /* 0x000fc800078e0a07 */
[----:B------:R-:W-:Y:S01]  /*32c0*/  IMAD R12, R11, R7, R12 ;  /* 0x000000070b0c7224 */ /* 0x000fe200078e020c */
[----:B------:R-:W-:-:S03]  /*32d0*/  LOP3.LUT R7, RZ, R9, RZ, 0x33, !PT ;  /* 0x00000009ff077212 */ /* 0x000fc600078e33ff */
[----:B------:R-:W-:Y:S01]  /*32e0*/  @!P1 IMAD.IADD R6, R6, 0x1, -R11 ;  /* 0x0000000106069824 */ /* 0x000fe200078e0a0b */
[----:B------:R-:W-:Y:S02]  /*32f0*/  ISETP.GT.U32.AND P2, PT, R11, R12, PT ;  /* 0x0000000c0b00720c */ /* 0x000fe40003f44070 */
[----:B------:R-:W-:-:S11]  /*3300*/  ISETP.GE.AND P1, PT, R10, RZ, PT ;  /* 0x000000ff0a00720c */ /* 0x000fd60003f26270 */
[----:B------:R-:W-:Y:S02]  /*3310*/  @!P2 IADD3 R12, PT, PT, R12, -R11, RZ ;  /* 0x8000000b0c0ca210 */ /* 0x000fe40007ffe0ff */
[C---:B------:R-:W-:Y:S02]  /*3320*/  ISETP.GT.U32.AND P2, PT, R11.reuse, R6, PT ;  /* 0x000000060b00720c */ /* 0x040fe40003f44070 */
[----:B------:R-:W-:-:S11]  /*3330*/  ISETP.GT.U32.AND P3, PT, R11, R12, PT ;  /* 0x0000000c0b00720c */ /* 0x000fd60003f64070 */
[--C-:B------:R-:W-:Y:S01]  /*3340*/  @!P2 IMAD.IADD R6, R6, 0x1, -R11.reuse ;  /* 0x000000010606a824 */ /* 0x100fe200078e0a0b */
[----:B------:R-:W-:Y:S01]  /*3350*/  ISETP.NE.AND P2, PT, R9, RZ, PT ;  /* 0x000000ff0900720c */ /* 0x000fe20003f45270 */
[----:B------:R-:W-:-:S03]  /*3360*/  @!P3 IMAD.IADD R12, R12, 0x1, -R11 ;  /* 0x000000010c0cb824 */ /* 0x000fc600078e0a0b */
[----:B------:R-:W-:Y:S01]  /*3370*/  @!P0 IADD3 R6, PT, PT, -R6, RZ, RZ ;  /* 0x000000ff06068210 */ /* 0x000fe20007ffe1ff */
[----:B------:R-:W-:-:S03]  /*3380*/  @!P1 IMAD.MOV R12, RZ, RZ, -R12 ;  /* 0x000000ffff0c9224 */ /* 0x000fc600078e0a0c */
[C---:B------:R-:W-:Y:S02]  /*3390*/  SEL R11, R7.reuse, R6, !P2 ;  /* 0x00000006070b7207 */ /* 0x040fe40005000000 */
[----:B------:R-:W-:Y:S01]  /*33a0*/  SEL R12, R7, R12, !P2 ;  /* 0x0000000c070c7207 */ /* 0x000fe20005000000 */
[C---:B------:R-:W-:Y:S01]  /*33b0*/  IMAD.WIDE R6, R3.reuse, 0x4, R16 ;  /* 0x0000000403067825 */ /* 0x040fe200078e0210 */
[----:B------:R-:W-:Y:S02]  /*33c0*/  IADD3 R3, PT, PT, R3, 0x1, RZ ;  /* 0x0000000103037810 */ /* 0x000fe40007ffe0ff */
[----:B------:R-:W-:-:S04]  /*33d0*/  ISETP.GE.AND P0, PT, R11, R12, PT ;  /* 0x0000000c0b00720c */ /* 0x000fc80003f06270 */
[----:B------:R-:W-:Y:S02]  /*33e0*/  SEL R9, R9, RZ, !P0 ;  /* 0x000000ff09097207 */ /* 0x000fe40004000000 */
[----:B------:R-:W-:Y:S02]  /*33f0*/  PLOP3.LUT P0, PT, PT, PT, PT, 0x80, 0x8 ;  /* 0x000000000008781c */ /* 0x000fe40003f0f070 */
[----:B------:R-:W-:Y:S01]  /*3400*/  IADD3 R11, PT, PT, R9, R11, -R12 ;  /* 0x0000000b090b7210 */ /* 0x000fe20007ffe80c */
[----:B------:R-:W-:-:S04]  /*3410*/  IMAD.MOV.U32 R9, RZ, RZ, R8 ;  /* 0x000000ffff097224 */ /* 0x000fc800078e0008 */
[----:B------:R1:W-:Y:S01]  /*3420*/  ST.E desc[UR36][R6.64], R11 ;  /* 0x0000000b06007985 */ /* 0x0003e2000c101924 */
[----:B------:R-:W-:Y:S05]  /*3430*/  BRA `(.L_x_127) ;  /* 0x0000000000bc7947 */ /* 0x000fea0003800000 */
.L_x_126:
[----:B------:R-:W0:Y:S02]  /*3440*/  LDC R12, c[0x0][0x390] ;  /* 0x0000e400ff0c7b82 */ /* 0x000e240000000800 */
[----:B0-----:R-:W-:-:S04]  /*3450*/  IABS R13, R12 ;  /* 0x0000000c000d7213 */ /* 0x001fc80000000000 */
[----:B------:R-:W0:Y:S08]  /*3460*/  I2F.RP R10, R13 ;  /* 0x0000000d000a7306 */ /* 0x000e300000209400 */
[----:B0-----:R-:W0:Y:S02]  /*3470*/  MUFU.RCP R10, R10 ;  /* 0x0000000a000a7308 */ /* 0x001e240000001000 */
[----:B0-----:R-:W-:-:S06]  /*3480*/  VIADD R11, R10, 0xffffffe ;  /* 0x0ffffffe0a0b7836 */ /* 0x001fcc0000000000 */
[----:B------:R-:W0:Y:S02]  /*3490*/  F2I.FTZ.U32.TRUNC.NTZ R7, R11 ;  /* 0x0000000b00077305 */ /* 0x000e24000021f000 */
[----:B0-----:R-:W-:-:S04]  /*34a0*/  IMAD.MOV R6, RZ, RZ, -R7 ;  /* 0x000000ffff067224 */ /* 0x001fc800078e0a07 */
[----:B------:R-:W-:Y:S02]  /*34b0*/  IMAD R15, R6, R13, RZ ;  /* 0x0000000d060f7224 */ /* 0x000fe400078e02ff */
[----:B------:R-:W-:-:S05]  /*34c0*/  HFMA2 R6, -RZ, RZ, 0, 0 ;  /* 0x00000000ff067431 */ /* 0x000fca00000001ff */
[----:B------:R-:W-:-:S04]  /*34d0*/  IMAD.HI.U32 R14, R7, R15, R6 ;  /* 0x0000000f070e7227 */ /* 0x000fc800078e0006 */
[----:B------:R-:W-:-:S06]  /*34e0*/  IMAD.WIDE.U32 R6, R9, 0x4, R4 ;  /* 0x0000000409067825 */ /* 0x000fcc00078e0004 */
[----:B------:R-:W2:Y:S02]  /*34f0*/  LD.E R6, desc[UR36][R6.64] ;  /* 0x0000002406067980 */ /* 0x000ea4000c101900 */
[----:B--2---:R-:W-:Y:S02]  /*3500*/  IABS R20, R6 ;  /* 0x0000000600147213 */ /* 0x004fe40000000000 */
[----:B------:R-:W-:-:S03]  /*3510*/  ISETP.GE.AND P0, PT, R6, RZ, PT ;  /* 0x000000ff0600720c */ /* 0x000fc60003f06270 */
[----:B------:R-:W-:-:S04]  /*3520*/  IMAD.HI.U32 R10, R14, R20, RZ ;  /* 0x000000140e0a7227 */ /* 0x000fc800078e00ff */
[----:B------:R-:W-:-:S04]  /*3530*/  IMAD.MOV R10, RZ, RZ, -R10 ;  /* 0x000000ffff0a7224 */ /* 0x000fc800078e0a0a */
[----:B------:R-:W-:Y:S02]  /*3540*/  IMAD R20, R13, R10, R20 ;  /* 0x0000000a0d147224 */ /* 0x000fe400078e0214 */
[----:B------:R-:W-:-:S06]  /*3550*/  IMAD.WIDE.U32 R10, R9, 0x4, R18 ;  /* 0x00000004090a7825 */ /* 0x000fcc00078e0012 */
[----:B------:R-:W2:Y:S01]  /*3560*/  LD.E R11, desc[UR36][R10.64] ;  /* 0x000000240a0b7980 */ /* 0x000ea2000c101900 */
[----:B------:R-:W-:Y:S02]  /*3570*/  ISETP.GT.U32.AND P1, PT, R13, R20, PT ;  /* 0x000000140d00720c */ /* 0x000fe40003f24070 */
[----:B------:R-:W-:-:S11]  /*3580*/  LOP3.LUT R7, RZ, R12, RZ, 0x33, !PT ;  /* 0x0000000cff077212 */ /* 0x000fd600078e33ff */
[----:B------:R-:W-:Y:S01]  /*3590*/  @!P1 IADD3 R20, PT, PT, R20, -R13, RZ ;  /* 0x8000000d14149210 */ /* 0x000fe20007ffe0ff */
[----:B--2---:R-:W-:-:S05]  /*35a0*/  IMAD R9, R11, R0, RZ ;  /* 0x000000000b097224 */ /* 0x004fca00078e02ff */
[----:B------:R-:W-:Y:S02]  /*35b0*/  IABS R6, R9 ;  /* 0x0000000900067213 */ /* 0x000fe40000000000 */
[----:B------:R-:W-:Y:S01]  /*35c0*/  ISETP.GE.AND P1, PT, R9, RZ, PT ;  /* 0x000000ff0900720c */ /* 0x000fe20003f26270 */
[----:B------:R-:W-:Y:S02]  /*35d0*/  IMAD.MOV.U32 R9, RZ, RZ, R8 ;  /* 0x000000ffff097224 */ /* 0x000fe400078e0008 */
[----:B------:R-:W-:-:S04]  /*35e0*/  IMAD.HI.U32 R14, R14, R6, RZ ;  /* 0x000000060e0e7227 */ /* 0x000fc800078e00ff */
[----:B------:R-:W-:-:S04]  /*35f0*/  IMAD.MOV R14, RZ, RZ, -R14 ;  /* 0x000000ffff0e7224 */ /* 0x000fc800078e0a0e */
[----:B------:R-:W-:-:S05]  /*3600*/  IMAD R6, R13, R14, R6 ;  /* 0x0000000e0d067224 */ /* 0x000fca00078e0206 */
[----:B------:R-:W-:-:S13]  /*3610*/  ISETP.GT.U32.AND P2, PT, R13, R6, PT ;  /* 0x000000060d00720c */ /* 0x000fda0003f44070 */
[----:B------:R-:W-:Y:S01]  /*3620*/  @!P2 IMAD.IADD R6, R6, 0x1, -R13 ;  /* 0x000000010606a824 */ /* 0x000fe200078e0a0d */
[----:B------:R-:W-:-:S04]  /*3630*/  ISETP.GT.U32.AND P2, PT, R13, R20, PT ;  /* 0x000000140d00720c */ /* 0x000fc80003f44070 */
[----:B------:R-:W-:-:S09]  /*3640*/  ISETP.GT.U32.AND P3, PT, R13, R6, PT ;  /* 0x000000060d00720c */ /* 0x000fd20003f64070 */
[----:B------:R-:W-:Y:S01]  /*3650*/  @!P2 IMAD.IADD R20, R20, 0x1, -R13 ;  /* 0x000000011414a824 */ /* 0x000fe200078e0a0d */
[----:B------:R-:W-:-:S03]  /*3660*/  ISETP.NE.AND P2, PT, R12, RZ, PT ;  /* 0x000000ff0c00720c */ /* 0x000fc60003f45270 */
[----:B------:R-:W-:Y:S01]  /*3670*/  @!P3 IADD3 R6, PT, PT, R6, -R13, RZ ;  /* 0x8000000d0606b210 */ /* 0x000fe20007ffe0ff */
[----:B------:R-:W-:-:S04]  /*3680*/  @!P0 IMAD.MOV R20, RZ, RZ, -R20 ;  /* 0x000000ffff148224 */ /* 0x000fc800078e0a14 */
[----:B------:R-:W-:Y:S01]  /*3690*/  @!P1 IMAD.MOV R6, RZ, RZ, -R6 ;  /* 0x000000ffff069224 */ /* 0x000fe200078e0a06 */
[----:B------:R-:W-:-:S04]  /*36a0*/  SEL R11, R7, R20, !P2 ;  /* 0x00000014070b7207 */ /* 0x000fc80005000000 */
[----:B------:R-:W-:-:S04]  /*36b0*/  SEL R6, R7, R6, !P2 ;  /* 0x0000000607067207 */ /* 0x000fc80005000000 */
[----:B------:R-:W-:-:S04]  /*36c0*/  ISETP.GE.AND P0, PT, R11, R6, PT ;  /* 0x000000060b00720c */ /* 0x000fc80003f06270 */
[----:B------:R-:W-:Y:S02]  /*36d0*/  SEL R7, R12, RZ, !P0 ;  /* 0x000000ff0c077207 */ /* 0x000fe40004000000 */
[----:B------:R-:W-:Y:S02]  /*36e0*/  PLOP3.LUT P0, PT, PT, PT, PT, 0x80, 0x8 ;  /* 0x000000000008781c */ /* 0x000fe40003f0f070 */
[----:B------:R-:W-:Y:S01]  /*36f0*/  IADD3 R11, PT, PT, R7, R11, -R6 ;  /* 0x0000000b070b7210 */ /* 0x000fe20007ffe806 */
[C---:B------:R-:W-:Y:S01]  /*3700*/  IMAD.WIDE R6, R3.reuse, 0x4, R16 ;  /* 0x0000000403067825 */ /* 0x040fe200078e0210 */
[----:B------:R-:W-:-:S04]  /*3710*/  IADD3 R3, PT, PT, R3, 0x1, RZ ;  /* 0x0000000103037810 */ /* 0x000fc80007ffe0ff */
[----:B------:R0:W-:Y:S05]  /*3720*/  ST.E desc[UR36][R6.64], R11 ;  /* 0x0000000b06007985 */ /* 0x0001ea000c101924 */
.L_x_127:
[----:B------:R-:W-:Y:S05]  /*3730*/  BSYNC.RECONVERGENT B1 ;  /* 0x0000000000017941 */ /* 0x000fea0003800200 */
.L_x_125:
[----:B------:R-:W-:Y:S05]  /*3740*/  BRA `(.L_x_128) ;  /* 0xfffffff800347947 */ /* 0x000fea000383ffff */
.L_x_124:
[----:B------:R-:W-:Y:S05]  /*3750*/  BSYNC.RECONVERGENT B0 ;  /* 0x0000000000007941 */ /* 0x000fea0003800200 */
.L_x_121:
[----:B------:R-:W-:Y:S01]  /*3760*/  BSSY.RECONVERGENT B0, `(.L_x_129) ;  /* 0x0000008000007945 */ /* 0x000fe20003800200 */
[----:B------:R-:W-:-:S07]  /*3770*/  IMAD.MOV.U32 R11, RZ, RZ, RZ ;  /* 0x000000ffff0b7224 */ /* 0x000fce00078e00ff */
.L_x_130:
[----:B------:R-:W-:-:S06]  /*3780*/  IMAD.WIDE.U32 R6, R11, 0x4, R4 ;  /* 0x000000040b067825 */ /* 0x000fcc00078e0004 */
[----:B------:R-:W2:Y:S01]  /*3790*/  LD.E R6, desc[UR36][R6.64] ;  /* 0x0000002406067980 */ /* 0x000ea2000c101900 */
[----:B------:R-:W-:Y:S01]  /*37a0*/  MOV R0, R11 ;  /* 0x0000000b00007202 */ /* 0x000fe20000000f00 */
[----:B------:R-:W-:Y:S01]  /*37b0*/  VIADD R11, R11, 0x1 ;  /* 0x000000010b0b7836 */ /* 0x000fe20000000000 */
[----:B--2---:R-:W-:-:S13]  /*37c0*/  ISETP.NE.AND P0, PT, R6, R31, PT ;  /* 0x0000001f0600720c */ /* 0x004fda0003f05270 */
[----:B------:R-:W-:Y:S05]  /*37d0*/  @P0 BRA `(.L_x_130) ;  /* 0xfffffffc00e80947 */ /* 0x000fea000383ffff */
[----:B------:R-:W-:Y:S05]  /*37e0*/  BSYNC.RECONVERGENT B0 ;  /* 0x0000000000007941 */ /* 0x000fea0003800200 */
.L_x_129:
[----:B------:R-:W-:Y:S01]  /*37f0*/  ISETP.GE.U32.AND P0, PT, R9, R0, PT ;  /* 0x000000000900720c */ /* 0x000fe20003f06070 */
[----:B------:R-:W-:-:S12]  /*3800*/  BSSY.RECONVERGENT B0, `(.L_x_131) ;  /* 0x0000014000007945 */ /* 0x000fd80003800200 */
[----:B------:R-:W-:Y:S05]  /*3810*/  @P0 BRA `(.L_x_132) ;  /* 0x0000000000480947 */ /* 0x000fea0003800000 */
.L_x_135:
[----:B------:R-:W-:Y:S01]  /*3820*/  BSSY.RECONVERGENT B1, `(.L_x_133) ;  /* 0x0000008000017945 */ /* 0x000fe20003800200 */
[----:B0-----:R-:W-:-:S07]  /*3830*/  IMAD.MOV.U32 R11, RZ, RZ, RZ ;  /* 0x000000ffff0b7224 */ /* 0x001fce00078e00ff */
.L_x_134:
[----:B------:R-:W-:-:S06]  /*3840*/  IMAD.WIDE.U32 R6, R11, 0x4, R4 ;  /* 0x000000040b067825 */ /* 0x000fcc00078e0004 */
[----:B------:R-:W2:Y:S01]  /*3850*/  LD.E R6, desc[UR36][R6.64] ;  /* 0x0000002406067980 */ /* 0x000ea2000c101900 */
[----:B------:R-:W-:Y:S01]  /*3860*/  MOV R0, R11 ;  /* 0x0000000b00007202 */ /* 0x000fe20000000f00 */
[----:B------:R-:W-:Y:S01]  /*3870*/  VIADD R11, R11, 0x1 ;  /* 0x000000010b0b7836 */ /* 0x000fe20000000000 */
[----:B--2---:R-:W-:-:S13]  /*3880*/  ISETP.NE.AND P0, PT, R6, R31, PT ;  /* 0x0000001f0600720c */ /* 0x004fda0003f05270 */
[----:B------:R-:W-:Y:S05]  /*3890*/  @P0 BRA `(.L_x_134) ;  /* 0xfffffffc00e80947 */ /* 0x000fea000383ffff */
[----:B------:R-:W-:Y:S05]  /*38a0*/  BSYNC.RECONVERGENT B1 ;  /* 0x0000000000017941 */ /* 0x000fea0003800200 */
.L_x_133:
[----:B------:R-:W-:-:S13]  /*38b0*/  ISETP.GT.U32.AND P0, PT, R9, R0, PT ;  /* 0x000000000900720c */ /* 0x000fda0003f04070 */
[----:B------:R-:W-:Y:S05]  /*38c0*/  @P0 BRA `(.L_x_132) ;  /* 0x00000000001c0947 */ /* 0x000fea0003800000 */
[----:B------:R-:W-:-:S06]  /*38d0*/  IMAD.WIDE.U32 R6, R9, 0x4, R4 ;  /* 0x0000000409067825 */ /* 0x000fcc00078e0004 */
[----:B------:R-:W2:Y:S01]  /*38e0*/  LD.E R7, desc[UR36][R6.64] ;  /* 0x0000002406077980 */ /* 0x000ea2000c101900 */
[----:B------:R-:W-:Y:S01]  /*38f0*/  IMAD.WIDE R10, R3, 0x4, R16 ;  /* 0x00000004030a7825 */ /* 0x000fe200078e0210 */
[----:B------:R-:W-:-:S03]  /*3900*/  IADD3 R9, PT, PT, R9, 0x1, RZ ;  /* 0x0000000109097810 */ /* 0x000fc60007ffe0ff */
[----:B------:R-:W-:Y:S01]  /*3910*/  VIADD R3, R3, 0x1 ;  /* 0x0000000103037836 */ /* 0x000fe20000000000 */
[----:B--2---:R0:W-:Y:S01]  /*3920*/  ST.E desc[UR36][R10.64], R7 ;  /* 0x000000070a007985 */ /* 0x0041e2000c101924 */
[----:B------:R-:W-:Y:S05]  /*3930*/  BRA `(.L_x_135) ;  /* 0xfffffffc00b87947 */ /* 0x000fea000383ffff */
.L_x_132:
[----:B------:R-:W-:Y:S05]  /*3940*/  BSYNC.RECONVERGENT B0 ;  /* 0x0000000000007941 */ /* 0x000fea0003800200 */
.L_x_131:
[----:B------:R-:W-:Y:S05]  /*3950*/  BRA `(.L_x_136) ;  /* 0xffffffe800ac7947 */ /* 0x000fea000383ffff */
.L_x_100:
[----:B------:R-:W-:Y:S05]  /*3960*/  BSYNC.RECONVERGENT B6 ;  /* 0x0000000000067941 */ /* 0x000fea0003800200 */
.L_x_95:
[----:B------:R-:W-:Y:S01]  /*3970*/  BSSY.RECONVERGENT B0, `(.L_x_137) ;  /* 0x0000008000007945 */ /* 0x000fe20003800200 */
[----:B------:R-:W-:-:S07]  /*3980*/  IMAD.MOV.U32 R3, RZ, RZ, RZ ;  /* 0x000000ffff037224 */ /* 0x000fce00078e00ff */
.L_x_138:
[----:B------:R-:W-:-:S06]  /*3990*/  IMAD.WIDE.U32 R4, R3, 0x4, R16 ;  /* 0x0000000403047825 */ /* 0x000fcc00078e0010 */
[----:B------:R-:W2:Y:S01]  /*39a0*/  LD.E R4, desc[UR36][R4.64] ;  /* 0x0000002404047980 */ /* 0x000ea2000c101900 */
[----:B------:R-:W-:Y:S01]  /*39b0*/  IMAD.MOV.U32 R0, RZ, RZ, R3 ;  /* 0x000000ffff007224 */ /* 0x000fe200078e0003 */
[----:B------:R-:W-:Y:S02]  /*39c0*/  IADD3 R3, PT, PT, R3, 0x1, RZ ;  /* 0x0000000103037810 */ /* 0x000fe40007ffe0ff */
[----:B--2---:R-:W-:-:S13]  /*39d0*/  ISETP.NE.AND P0, PT, R4, R31, PT ;  /* 0x0000001f0400720c */ /* 0x004fda0003f05270 */
[----:B------:R-:W-:Y:S05]  /*39e0*/  @P0 BRA `(.L_x_138) ;  /* 0xfffffffc00e80947 */ /* 0x000fea000383ffff */
[----:B------:R-:W-:Y:S05]  /*39f0*/  BSYNC.RECONVERGENT B0 ;  /* 0x0000000000007941 */ /* 0x000fea0003800200 */
.L_x_137:
[----:B------:R-:W-:Y:S01]  /*3a00*/  ISETP.NE.AND P0, PT, R0, 0x1, PT ;  /* 0x000000010000780c */ /* 0x000fe20003f05270 */
[----:B------:R-:W-:Y:S04]  /*3a10*/  BSSY.RECONVERGENT B0, `(.L_x_139) ;  /* 0x000001d000007945 */ /* 0x000fe80003800200 */
[----:B------:R-:W-:Y:S08]  /*3a20*/  BSSY.RELIABLE B1, `(.L_x_140) ;  /* 0x0000007000017945 */ /* 0x000ff00003800100 */
[----:B------:R-:W-:Y:S05]  /*3a30*/  @P0 BRA `(.L_x_141) ;  /* 0x0000000000140947 */ /* 0x000fea0003800000 */
[----:B------:R-:W2:Y:S02]  /*3a40*/  LD.E R0, desc[UR36][R16.64] ;  /* 0x0000002410007980 */ /* 0x000ea4000c101900 */
[----:B--2---:R-:W-:-:S13]  /*3a50*/  ISETP.NE.AND P0, PT, R0, RZ, PT ;  /* 0x000000ff0000720c */ /* 0x004fda0003f05270 */
[----:B------:R0:W-:Y:S01]  /*3a60*/  @!P0 ST.E desc[UR36][R22.64], R31 ;  /* 0x0000001f16008985 */ /* 0x0001e2000c101924 */
[----:B------:R-:W-:Y:S05]  /*3a70*/  @!P0 BREAK.RELIABLE B1 ;  /* 0x0000000000018942 */ /* 0x000fea0003800100 */
[----:B------:R-:W-:Y:S05]  /*3a80*/  @!P0 BRA `(.L_x_142) ;  /* 0x0000000000548947 */ /* 0x000fea0003800000 */
.L_x_141:
[----:B------:R-:W-:Y:S05]  /*3a90*/  BSYNC.RELIABLE B1 ;  /* 0x0000000000017941 */ /* 0x000fea0003800100 */
.L_x_140:
[----:B------:R-:W-:Y:S01]  /*3aa0*/  BSSY.RECONVERGENT B1, `(.L_x_142) ;  /* 0x0000013000017945 */ /* 0x000fe20003800200 */
[----:B------:R-:W-:-:S07]  /*3ab0*/  IMAD.MOV.U32 R3, RZ, RZ, RZ ;  /* 0x000000ffff037224 */ /* 0x000fce00078e00ff */
.L_x_146:
[----:B------:R-:W-:Y:S01]  /*3ac0*/  BSSY.RECONVERGENT B2, `(.L_x_143) ;  /* 0x0000008000027945 */ /* 0x000fe20003800200 */
[----:B-1----:R-:W-:-:S07]  /*3ad0*/  IMAD.MOV.U32 R7, RZ, RZ, RZ ;  /* 0x000000ffff077224 */ /* 0x002fce00078e00ff */
.L_x_144:
[----:B------:R-:W-:-:S06]  /*3ae0*/  IMAD.WIDE.U32 R4, R7, 0x4, R16 ;  /* 0x0000000407047825 */ /* 0x000fcc00078e0010 */
[----:B------:R-:W2:Y:S01]  /*3af0*/  LD.E R4, desc[UR36][R4.64] ;  /* 0x0000002404047980 */ /* 0x000ea2000c101900 */
[----:B------:R-:W-:Y:S01]  /*3b00*/  MOV R0, R7 ;  /* 0x0000000700007202 */ /* 0x000fe20000000f00 */
[----:B------:R-:W-:Y:S01]  /*3b10*/  VIADD R7, R7, 0x1 ;  /* 0x0000000107077836 */ /* 0x000fe20000000000 */
[----:B--2---:R-:W-:-:S13]  /*3b20*/  ISETP.NE.AND P0, PT, R4, R31, PT ;  /* 0x0000001f0400720c */ /* 0x004fda0003f05270 */
[----:B------:R-:W-:Y:S05]  /*3b30*/  @P0 BRA `(.L_x_144) ;  /* 0xfffffffc00e80947 */ /* 0x000fea000383ffff */
[----:B------:R-:W-:Y:S05]  /*3b40*/  BSYNC.RECONVERGENT B2 ;  /* 0x0000000000027941 */ /* 0x000fea0003800200 */
.L_x_143:
[----:B------:R-:W-:-:S13]  /*3b50*/  ISETP.GT.U32.AND P0, PT, R3, R0, PT ;  /* 0x000000000300720c */ /* 0x000fda0003f04070 */
[----:B------:R-:W-:Y:S05]  /*3b60*/  @P0 BRA `(.L_x_145) ;  /* 0x0000000000180947 */ /* 0x000fea0003800000 */
[----:B------:R-:W-:-:S06]  /*3b70*/  IMAD.WIDE.U32 R4, R3, 0x4, R16 ;  /* 0x0000000403047825 */ /* 0x000fcc00078e0010 */
[----:B------:R-:W2:Y:S01]  /*3b80*/  LD.E R5, desc[UR36][R4.64] ;  /* 0x0000002404057980 */ /* 0x000ea2000c101900 */
[----:B------:R-:W-:-:S04]  /*3b90*/  IMAD.WIDE.U32 R6, R3, 0x4, R22 ;  /* 0x0000000403067825 */ /* 0x000fc800078e0016 */
[----:B------:R-:W-:Y:S01]  /*3ba0*/  VIADD R3, R3, 0x1 ;  /* 0x0000000103037836 */ /* 0x000fe20000000000 */
[----:B--2---:R1:W-:Y:S01]  /*3bb0*/  ST.E desc[UR36][R6.64], R5 ;  /* 0x0000000506007985 */ /* 0x0043e2000c101924 */
[----:B------:R-:W-:Y:S05]  /*3bc0*/  BRA `(.L_x_146) ;  /* 0xfffffffc00bc7947 */ /* 0x000fea000383ffff */
.L_x_145:
[----:B------:R-:W-:Y:S05]  /*3bd0*/  BSYNC.RECONVERGENT B1 ;  /* 0x0000000000017941 */ /* 0x000fea0003800200 */
.L_x_142:
[----:B------:R-:W-:Y:S05]  /*3be0*/  BSYNC.RECONVERGENT B0 ;  /* 0x0000000000007941 */ /* 0x000fea0003800200 */
.L_x_139:
[----:B------:R-:W-:-:S07]  /*3bf0*/  HFMA2 R3, -RZ, RZ, 0, 0 ;  /* 0x00000000ff037431 */ /* 0x000fce00000001ff */
.L_x_150:
[----:B------:R-:W-:Y:S01]  /*3c00*/  BSSY.RECONVERGENT B0, `(.L_x_147) ;  /* 0x0000008000007945 */ /* 0x000fe20003800200 */
[----:B-1----:R-:W-:-:S07]  /*3c10*/  IMAD.MOV.U32 R7, RZ, RZ, RZ ;  /* 0x000000ffff077224 */ /* 0x002fce00078e00ff */
.L_x_148:
[----:B------:R-:W-:-:S06]  /*3c20*/  IMAD.WIDE.U32 R4, R7, 0x4, R22 ;  /* 0x0000000407047825 */ /* 0x000fcc00078e0016 */
[----:B------:R-:W2:Y:S01]  /*3c30*/  LD.E R4, desc[UR36][R4.64] ;  /* 0x0000002404047980 */ /* 0x000ea2000c101900 */
[----:B------:R-:W-:Y:S01]  /*3c40*/  IMAD.MOV.U32 R0, RZ, RZ, R7 ;  /* 0x000000ffff007224 */ /* 0x000fe200078e0007 */
[----:B------:R-:W-:Y:S02]  /*3c50*/  IADD3 R7, PT, PT, R7, 0x1, RZ ;  /* 0x0000000107077810 */ /* 0x000fe40007ffe0ff */
[----:B--2---:R-:W-:-:S13]  /*3c60*/  ISETP.NE.AND P0, PT, R4, R31, PT ;  /* 0x0000001f0400720c */ /* 0x004fda0003f05270 */
[----:B------:R-:W-:Y:S05]  /*3c70*/  @P0 BRA `(.L_x_148) ;  /* 0xfffffffc00e80947 */ /* 0x000fea000383ffff */
[----:B------:R-:W-:Y:S05]  /*3c80*/  BSYNC.RECONVERGENT B0 ;  /* 0x0000000000007941 */ /* 0x000fea0003800200 */
.L_x_147:
        /* <DEDUP_REMOVED lines=8> */
.L_x_67:
[----:B------:R-:W-:Y:S01]  /*3d10*/  BSSY.RECONVERGENT B0, `(.L_x_151) ;  /* 0x0000007000007945 */ /* 0x000fe20003800200 */
[----:B------:R-:W-:-:S07]  /*3d20*/  IMAD.MOV.U32 R3, RZ, RZ, RZ ;  /* 0x000000ffff037224 */ /* 0x000fce00078e00ff */
.L_x_152:
[----:B------:R-:W-:-:S06]  /*3d30*/  IMAD.WIDE.U32 R4, R3, 0x4, R24 ;  /* 0x0000000403047825 */ /* 0x000fcc00078e0018 */
[----:B------:R-:W2:Y:S01]  /*3d40*/  LD.E R4, desc[UR36][R4.64] ;  /* 0x0000002404047980 */ /* 0x000ea2000c101900 */
[----:B------:R-:W-:Y:S02]  /*3d50*/  IADD3 R3, PT, PT, R3, 0x1, RZ ;  /* 0x0000000103037810 */ /* 0x000fe40007ffe0ff */
[----:B--2---:R-:W-:-:S13]  /*3d60*/  ISETP.NE.AND P0, PT, R4, R31, PT ;  /* 0x0000001f0400720c */ /* 0x004fda0003f05270 */
[----:B------:R-:W-:Y:S05]  /*3d70*/  @P0 BRA `(.L_x_152) ;  /* 0xfffffffc00ec0947 */ /* 0x000fea000383ffff */
[----:B------:R-:W-:Y:S05]  /*3d80*/  BSYNC.RECONVERGENT B0 ;  /* 0x0000000000007941 */ /* 0x000fea0003800200 */
.L_x_151:
[----:B------:R-:W-:Y:S01]  /*3d90*/  MOV R0, 0x0 ;  /* 0x0000000000007802 */ /* 0x000fe20000000f00 */
[----:B------:R-:W-:-:S03]  /*3da0*/  IMAD.WIDE.U32 R4, R3, 0x4, RZ ;  /* 0x0000000403047825 */ /* 0x000fc600078e00ff */
[----:B------:R0:W1:Y:S04]  /*3db0*/  LDC.64 R6, c[0x4][R0] ;  /* 0x0100000000067b82 */ /* 0x0000680000000a00 */
[----:B------:R-:W-:-:S07]  /*3dc0*/  LEPC R20, `(.L_x_153) ;  /* 0x000000001014794e */ /* 0x000fce0000000000 */
[----:B01----:R-:W-:Y:S05]  /*3dd0*/  CALL.ABS.NOINC R6 ;  /* 0x0000000006007343 */ /* 0x003fea0003c00000 */
.L_x_153:
[----:B------:R-:W-:Y:S01]  /*3de0*/  BSSY.RECONVERGENT B0, `(.L_x_154) ;  /* 0x000000b000007945 */ /* 0x000fe20003800200 */
[----:B------:R-:W-:Y:S01]  /*3df0*/  IMAD.MOV.U32 R33, RZ, RZ, RZ ;  /* 0x000000ffff217224 */ /* 0x000fe200078e00ff */
[----:B------:R-:W-:Y:S01]  /*3e00*/  MOV R23, R5 ;  /* 0x0000000500177202 */ /* 0x000fe20000000f00 */
[----:B------:R-:W-:-:S07]  /*3e10*/  IMAD.MOV.U32 R22, RZ, RZ, R4 ;  /* 0x000000ffff167224 */ /* 0x000fce00078e0004 */
.L_x_155:
        /* <DEDUP_REMOVED lines=8> */
.L_x_154:
[----:B------:R-:W-:Y:S01]  /*3ea0*/  BSSY.RECONVERGENT B0, `(.L_x_156) ;  /* 0x0000009000007945 */ /* 0x000fe20003800200 */
[----:B------:R-:W-:-:S07]  /*3eb0*/  IMAD.MOV.U32 R17, RZ, RZ, RZ ;  /* 0x000000ffff117224 */ /* 0x000fce00078e00ff */
.L_x_157:
        /* <DEDUP_REMOVED lines=8> */
.L_x_156:
[----:B------:R-:W-:Y:S01]  /*3f40*/  MOV R6, 0x0 ;  /* 0x0000000000067802 */ /* 0x000fe20000000f00 */
[----:B------:R-:W-:-:S05]  /*3f50*/  IMAD.WIDE.U32 R4, R17, 0x4, RZ ;  /* 0x0000000411047825 */ /* 0x000fca00078e00ff */
[----:B------:R-:W0:Y:S02]  /*3f60*/  LDC.64 R6, c[0x4][R6] ;  /* 0x0100000006067b82 */ /* 0x000e240000000a00 */
[----:B------:R-:W-:-:S07]  /*3f70*/  LEPC R20, `(.L_x_158) ;  /* 0x000000001014794e */ /* 0x000fce0000000000 */
[----:B0-----:R-:W-:Y:S05]  /*3f80*/  CALL.ABS.NOINC R6 ;  /* 0x0000000006007343 */ /* 0x001fea0003c00000 */
.L_x_158:
        /* <DEDUP_REMOVED lines=10> */
.L_x_161:
        /* <DEDUP_REMOVED lines=13> */
.L_x_160:
[----:B------:R-:W-:Y:S05]  /*4100*/  BSYNC.RECONVERGENT B0 ;  /* 0x0000000000007941 */ /* 0x000fea0003800200 */
.L_x_159:
        /* <DEDUP_REMOVED lines=14> */
.L_x_163:
[----:B------:R-:W-:Y:S05]  /*41f0*/  BSYNC.RECONVERGENT B0 ;  /* 0x0000000000007941 */ /* 0x000fea0003800200 */
.L_x_162:
[----:B------:R-:W-:Y:S01]  /*4200*/  MOV R0, 0x0 ;  /* 0x0000000000007802 */ /* 0x000fe20000000f00 */
[----:B0--3--:R-:W-:-:S03]  /*4210*/  IMAD.WIDE.U32 R4, R33, 0x4, RZ ;  /* 0x0000000421047825 */ /* 0x009fc600078e00ff */
[----:B-12---:R0:W1:Y:S04]  /*4220*/  LDC.64 R6, c[0x4][R0] ;  /* 0x0100000000067b82 */ /* 0x0060680000000a00 */
[----:B------:R-:W-:-:S07]  /*4230*/  LEPC R20, `(.L_x_164) ;  /* 0x000000001014794e */ /* 0x000fce0000000000 */
[----:B01----:R-:W-:Y:S05]  /*4240*/  CALL.ABS.NOINC R6 ;  /* 0x0000000006007343 */ /* 0x003fea0003c00000 */
.L_x_164:
        /* <DEDUP_REMOVED lines=10> */
.L_x_167:
        /* <DEDUP_REMOVED lines=13> */
.L_x_166:
[----:B------:R-:W-:Y:S05]  /*43c0*/  BSYNC.RECONVERGENT B0 ;  /* 0x0000000000007941 */ /* 0x000fea0003800200 */
.L_x_165:
        /* <DEDUP_REMOVED lines=14> */
.L_x_169:
[----:B------:R-:W-:Y:S05]  /*44b0*/  BSYNC.RECONVERGENT B0 ;  /* 0x0000000000007941 */ /* 0x000fea0003800200 */
.L_x_168:
[----:B------:R-:W-:Y:S01]  /*44c0*/  BSSY.RECONVERGENT B6, `(.L_x_170) ;  /* 0x0000150000067945 */ /* 0x000fe20003800200 */
.L_x_209:
[----:B------:R-:W-:Y:S01]  /*44d0*/  BSSY.RECONVERGENT B0, `(.L_x_171) ;  /* 0x0000008000007945 */ /* 0x000fe20003800200 */
[----:B--2---:R-:W-:-:S07]  /*44e0*/  MOV R3, RZ ;  /* 0x000000ff00037202 */ /* 0x004fce0000000f00 */
.L_x_172:
[----:B0--3--:R-:W-:-:S06]  /*44f0*/  IMAD.WIDE.U32 R4, R3, 0x4, R16 ;  /* 0x0000000403047825 */ /* 0x009fcc00078e0010 */
[----:B------:R-:W2:Y:S01]  /*4500*/  LD.E R4, desc[UR36][R4.64] ;  /* 0x0000002404047980 */ /* 0x000ea2000c101900 */
[----:B------:R-:W-:Y:S02]  /*4510*/  IMAD.MOV.U32 R0, RZ, RZ, R3 ;  /* 0x000000ffff007224 */ /* 0x000fe400078e0003 */
[----:B------:R-:W-:Y:S01]  /*4520*/  VIADD R3, R3, 0x1 ;  /* 0x0000000103037836 */ /* 0x000fe20000000000 */
[----:B--2---:R-:W-:-:S13]  /*4530*/  ISETP.NE.AND P0, PT, R4, R31, PT ;  /* 0x0000001f0400720c */ /* 0x004fda0003f05270 */
[----:B------:R-:W-:Y:S05]  /*4540*/  @P0 BRA `(.L_x_172) ;  /* 0xfffffffc00e80947 */ /* 0x000fea000383ffff */
[----:B------:R-:W-:Y:S05]  /*4550*/  BSYNC.RECONVERGENT B0 ;  /* 0x0000000000007941 */ /* 0x000fea0003800200 */
.L_x_171:
[----:B------:R-:W-:Y:S01]  /*4560*/  HFMA2 R3, -RZ, RZ, 0, 0 ;  /* 0x00000000ff037431 */ /* 0x000fe200000001ff */
[----:B------:R-:W-:Y:S06]  /*4570*/  BSSY.RECONVERGENT B0, `(.L_x_173) ;  /* 0x0000007000007945 */ /* 0x000fec0003800200 */
.L_x_174:
[----:B------:R-:W-:-:S06]  /*4580*/  IMAD.WIDE.U32 R4, R3, 0x4, R18 ;  /* 0x0000000403047825 */ /* 0x000fcc00078e0012 */
[----:B------:R-:W2:Y:S01]  /*4590*/  LD.E R4, desc[UR36][R4.64] ;  /* 0x0000002404047980 */ /* 0x000ea2000c101900 */
[----:B-1----:R-:W-:Y:S02]  /*45a0*/  IMAD.MOV.U32 R7, RZ, RZ, R3 ;  /* 0x000000ffff077224 */ /* 0x002fe400078e0003 */
[----:B------:R-:W-:Y:S01]  /*45b0*/  VIADD R3, R3, 0x1 ;  /* 0x0000000103037836 */ /* 0x000fe20000000000 */
[----:B--2---:R-:W-:-:S13]  /*45c0*/  ISETP.NE.AND P0, PT, R4, R31, PT ;  /* 0x0000001f0400720c */ /* 0x004fda0003f05270 */
[----:B------:R-:W-:Y:S05]  /*45d0*/  @P0 BRA `(.L_x_174) ;  /* 0xfffffffc00e80947 */ /* 0x000fea000383ffff */
[----:B------:R-:W-:Y:S05]  /*45e0*/  BSYNC.RECONVERGENT B0 ;  /* 0x0000000000007941 */ /* 0x000fea0003800200 */
.L_x_173:
[----:B------:R-:W-:-:S13]  /*45f0*/  ISETP.GE.U32.AND P0, PT, R0, R7, PT ;  /* 0x000000070000720c */ /* 0x000fda0003f06070 */
[----:B------:R-:W-:Y:S05]  /*4600*/  @!P0 BRA `(.L_x_175) ;  /* 0x0000001000ec8947 */ /* 0x000fea0003800000 */
[----:B------:R-:W-:Y:S01]  /*4610*/  BSSY.RECONVERGENT B0, `(.L_x_176) ;  /* 0x0000009000007945 */ /* 0x000fe20003800200 */
[----:B------:R-:W-:-:S07]  /*4620*/  MOV R35, RZ ;  /* 0x000000ff00237202 */ /* 0x000fce0000000f00 */
.L_x_177:
        /* <DEDUP_REMOVED lines=8> */
.L_x_176:
[----:B------:R-:W-:Y:S01]  /*46b0*/  MOV R6, 0x0 ;  /* 0x0000000000067802 */ /* 0x000fe20000000f00 */
[----:B------:R-:W-:-:S05]  /*46c0*/  IMAD.WIDE.U32 R4, R35, 0x4, RZ ;  /* 0x0000000423047825 */ /* 0x000fca00078e00ff */
[----:B------:R-:W0:Y:S02]  /*46d0*/  LDC.64 R6, c[0x4][R6] ;  /* 0x0100000006067b82 */ /* 0x000e240000000a00 */
[----:B------:R-:W-:-:S07]  /*46e0*/  LEPC R20, `(.L_x_178) ;  /* 0x000000001014794e */ /* 0x000fce0000000000 */
[----:B0-----:R-:W-:Y:S05]  /*46f0*/  CALL.ABS.NOINC R6 ;  /* 0x0000000006007343 */ /* 0x001fea0003c00000 */
.L_x_178:
[----:B------:R-:W-:Y:S01]  /*4700*/  ISETP.GE.U32.AND P0, PT, R33, 0x3, PT ;  /* 0x000000032100780c */ /* 0x000fe20003f06070 */
[----:B------:R-:W-:Y:S01]  /*4710*/  BSSY.RECONVERGENT B0, `(.L_x_179) ;  /* 0x000001b000007945 */ /* 0x000fe20003800200 */
[----:B------:R-:W-:Y:S01]  /*4720*/  LOP3.LUT R0, R35, 0x3, RZ, 0xc0, !PT ;  /* 0x0000000323007812 */ /* 0x000fe200078ec0ff */
[----:B------:R-:W-:Y:S01]  /*4730*/  IMAD.MOV.U32 R3, RZ, RZ, RZ ;  /* 0x000000ffff037224 */ /* 0x000fe200078e00ff */
[----:B------:R-:W-:Y:S01]  /*4740*/  MOV R7, R17 ;  /* 0x0000001100077202 */ /* 0x000fe20000000f00 */
[----:B------:R-:W-:Y:S01]  /*4750*/  IMAD.MOV.U32 R6, RZ, RZ, R16 ;  /* 0x000000ffff067224 */ /* 0x000fe200078e0010 */
[----:B------:R-:W-:-:S07]  /*4760*/  ISETP.NE.AND P1, PT, R0, RZ, PT ;  /* 0x000000ff0000720c */ /* 0x000fce0003f25270 */
[----:B------:R-:W-:Y:S06]  /*4770*/  @!P0 BRA `(.L_x_180) ;  /* 0x0000000000508947 */ /* 0x000fec0003800000 */
[----:B------:R-:W-:Y:S01]  /*4780*/  LOP3.LUT R3, R35, 0xfffffffc, RZ, 0xc0, !PT ;  /* 0xfffffffc23037812 */ /* 0x000fe200078ec0ff */
[----:B------:R-:W-:Y:S01]  /*4790*/  IMAD.MOV.U32 R10, RZ, RZ, RZ ;  /* 0x000000ffff0a7224 */ /* 0x000fe200078e00ff */
[----:B------:R-:W-:Y:S01]  /*47a0*/  MOV R7, R17 ;  /* 0x0000001100077202 */ /* 0x000fe20000000f00 */
[----:B------:R-:W-:-:S07]  /*47b0*/  IMAD.MOV.U32 R6, RZ, RZ, R16 ;  /* 0x000000ffff067224 */ /* 0x000fce00078e0010 */
.L_x_181:
        /* <DEDUP_REMOVED lines=16> */
.L_x_180:
[----:B------:R-:W-:Y:S05]  /*48c0*/  BSYNC.RECONVERGENT B0 ;  /* 0x0000000000007941 */ /* 0x000fea0003800200 */
.L_x_179:
[----:B------:R-:W-:Y:S04]  /*48d0*/  BSSY.RECONVERGENT B0, `(.L_x_182) ;  /* 0x000000d000007945 */ /* 0x000fe80003800200 */
[----:B------:R-:W-:Y:S05]  /*48e0*/  @!P1 BRA `(.L_x_183) ;  /* 0x00000000002c9947 */ /* 0x000fea0003800000 */
[----:B0-----:R-:W2:Y:S01]  /*48f0*/  LD.E R11, desc[UR36][R6.64] ;  /* 0x00000024060b7980 */ /* 0x001ea2000c101900 */
        /* <DEDUP_REMOVED lines=8> */
[----:B--2---:R-:W2:Y:S04]  /*4980*/  LD.E R3, desc[UR36][R6.64+0x8] ;  /* 0x0000082406037980 */ /* 0x004ea8000c101900 */
[----:B--2---:R3:W-:Y:S02]  /*4990*/  ST.E desc[UR36][R8.64+0x8], R3 ;  /* 0x0000080308007985 */ /* 0x0047e4000c101924 */
.L_x_183:
[----:B------:R-:W-:Y:S05]  /*49a0*/  BSYNC.RECONVERGENT B0 ;  /* 0x0000000000007941 */ /* 0x000fea0003800200 */
.L_x_182:
[----:B------:R-:W-:Y:S01]  /*49b0*/  ISETP.GE.U32.AND P0, PT, R33, 0xf, PT ;  /* 0x0000000f2100780c */ /* 0x000fe20003f06070 */
[----:B------:R-:W-:Y:S01]  /*49c0*/  BSSY.RECONVERGENT B0, `(.L_x_184) ;  /* 0x000001a000007945 */ /* 0x000fe20003800200 */
[----:B0123--:R-:W-:Y:S01]  /*49d0*/  LOP3.LUT P1, R9, R35, 0xf, RZ, 0xc0, !PT ;  /* 0x0000000f23097812 */ /* 0x00ffe2000782c0ff */
[----:B------:R-:W-:-:S10]  /*49e0*/  IMAD.MOV.U32 R3, RZ, RZ, RZ ;  /* 0x000000ffff037224 */ /* 0x000fd400078e00ff */
[----:B------:R-:W-:Y:S05]  /*49f0*/  @!P0 BRA `(.L_x_185) ;  /* 0x0000000000588947 */ /* 0x000fea0003800000 */
[----:B------:R-:W-:Y:S01]  /*4a00*/  HFMA2 R8, -RZ, RZ, 0, 0 ;  /* 0x00000000ff087431 */ /* 0x000fe200000001ff */
[----:B------:R-:W-:-:S07]  /*4a10*/  LOP3.LUT R3, R35, 0xfffffff0, RZ, 0xc0, !PT ;  /* 0xfffffff023037812 */ /* 0x000fce00078ec0ff */
.L_x_186:
        /* <DEDUP_REMOVED lines=20> */
.L_x_185:
[----:B------:R-:W-:Y:S05]  /*4b60*/  BSYNC.RECONVERGENT B0 ;  /* 0x0000000000007941 */ /* 0x000fea0003800200 */
.L_x_184:
[----:B------:R-:W-:Y:S04]  /*4b70*/  BSSY.RECONVERGENT B0, `(.L_x_187) ;  /* 0x0000023000007945 */ /* 0x000fe80003800200 */
[----:B------:R-:W-:Y:S05]  /*4b80*/  @!P1 BRA `(.L_x_188) ;  /* 0x0000000000849947 */ /* 0x000fea0003800000 */
[----:B------:R-:W-:Y:S01]  /*4b90*/  ISETP.GE.U32.AND P0, PT, R9, 0x8, PT ;  /* 0x000000080900780c */ /* 0x000fe20003f06070 */
[----:B------:R-:W-:Y:S01]  /*4ba0*/  BSSY.RECONVERGENT B1, `(.L_x_189) ;  /* 0x000000e000017945 */ /* 0x000fe20003800200 */
[----:B------:R-:W-:-:S04]  /*4bb0*/  LOP3.LUT R35, R35, 0x7, RZ, 0xc0, !PT ;  /* 0x0000000723237812 */ /* 0x000fc800078ec0ff */
[----:B------:R-:W-:-:S07]  /*4bc0*/  ISETP.NE.AND P1, PT, R35, RZ, PT ;  /* 0x000000ff2300720c */ /* 0x000fce0003f25270 */
[----:B------:R-:W-:Y:S06]  /*4bd0*/  @!P0 BRA `(.L_x_190) ;  /* 0x0000000000288947 */ /* 0x000fec0003800000 */
[----:B0-----:R-:W-:-:S04]  /*4be0*/  IMAD.WIDE.U32 R6, R3, 0x4, R16 ;  /* 0x0000000403067825 */ /* 0x001fc800078e0010 */
        /* <DEDUP_REMOVED lines=9> */
.L_x_190:
[----:B------:R-:W-:Y:S05]  /*4c80*/  BSYNC.RECONVERGENT B1 ;  /* 0x0000000000017941 */ /* 0x000fea0003800200 */
.L_x_189:
[----:B------:R-:W-:Y:S05]  /*4c90*/  @!P1 BRA `(.L_x_188) ;  /* 0x0000000000409947 */ /* 0x000fea0003800000 */
[----:B------:R-:W-:Y:S02]  /*4ca0*/  ISETP.GE.U32.AND P0, PT, R35, 0x4, PT ;  /* 0x000000042300780c */ /* 0x000fe40003f06070 */
[----:B------:R-:W-:-:S11]  /*4cb0*/  ISETP.NE.AND P1, PT, R0, RZ, PT ;  /* 0x000000ff0000720c */ /* 0x000fd60003f25270 */
[C---:B01----:R-:W-:Y:S01]  /*4cc0*/  @P0 IMAD.WIDE.U32 R6, R3.reuse, 0x4, R16 ;  /* 0x0000000403060825 */ /* 0x043fe200078e0010 */
[----:B------:R-:W-:-:S04]  /*4cd0*/  @P0 IADD3 R3, PT, PT, R3, 0x4, RZ ;  /* 0x0000000403030810 */ /* 0x000fc80007ffe0ff */
[----:B------:R2:W-:Y:S04]  /*4ce0*/  @P0 ST.E desc[UR36][R6.64], R31 ;  /* 0x0000001f06000985 */ /* 0x0005e8000c101924 */
[----:B------:R2:W-:Y:S04]  /*4cf0*/  @P0 ST.E desc[UR36][R6.64+0x4], R31 ;  /* 0x0000041f06000985 */ /* 0x0005e8000c101924 */
[----:B------:R2:W-:Y:S04]  /*4d00*/  @P0 ST.E desc[UR36][R6.64+0x8], R31 ;  /* 0x0000081f06000985 */ /* 0x0005e8000c101924 */
[----:B------:R2:W-:Y:S01]  /*4d10*/  @P0 ST.E desc[UR36][R6.64+0xc], R31 ;  /* 0x00000c1f06000985 */ /* 0x0005e2000c101924 */
[----:B------:R-:W-:Y:S05]  /*4d20*/  @!P1 BRA `(.L_x_188) ;  /* 0x00000000001c9947 */ /* 0x000fea0003800000 */
[----:B--2---:R-:W-:Y:S01]  /*4d30*/  IMAD.WIDE.U32 R6, R3, 0x4, R16 ;  /* 0x0000000403067825 */ /* 0x004fe200078e0010 */
[----:B------:R-:W-:-:S04]  /*4d40*/  ISETP.NE.AND P0, PT, R0, 0x1, PT ;  /* 0x000000010000780c */ /* 0x000fc80003f05270 */
[----:B------:R3:W-:Y:S09]  /*4d50*/  ST.E desc[UR36][R6.64], R31 ;  /* 0x0000001f06007985 */ /* 0x0007f2000c101924 */
[----:B------:R-:W-:Y:S05]  /*4d60*/  @!P0 BRA `(.L_x_188) ;  /* 0x00000000000c8947 */ /* 0x000fea0003800000 */
[----:B------:R-:W-:Y:S01]  /*4d70*/  ISETP.NE.AND P0, PT, R0, 0x2, PT ;  /* 0x000000020000780c */ /* 0x000fe20003f05270 */
[----:B------:R4:W-:-:S12]  /*4d80*/  ST.E desc[UR36][R6.64+0x4], R31 ;  /* 0x0000041f06007985 */ /* 0x0009d8000c101924 */
[----:B------:R4:W-:Y:S02]  /*4d90*/  @P0 ST.E desc[UR36][R6.64+0x8], R31 ;  /* 0x0000081f06000985 */ /* 0x0009e4000c101924 */
.L_x_188:
[----:B------:R-:W-:Y:S05]  /*4da0*/  BSYNC.RECONVERGENT B0 ;  /* 0x0000000000007941 */ /* 0x000fea0003800200 */
.L_x_187:
[----:B01234-:R-:W0:Y:S01]  /*4db0*/  LDC R7, c[0x0][0x390] ;  /* 0x0000e400ff077b82 */ /* 0x01fe220000000800 */
[----:B------:R-:W-:Y:S01]  /*4dc0*/  IMAD.MOV.U32 R0, RZ, RZ, -0x1 ;  /* 0xffffffffff007424 */ /* 0x000fe200078e00ff */
        /* <DEDUP_REMOVED lines=9> */
[----:B-1----:R-:W-:Y:S01]  /*4e60*/  ISETP.NE.AND P0, PT, R10, RZ, PT ;  /* 0x000000ff0a00720c */ /* 0x002fe20003f05270 */
[----:B--2---:R-:W-:-:S02]  /*4e70*/  VIADD R8, R0, 0xffffffe ;  /* 0x0ffffffe00087836 */ /* 0x004fc40000000000 */
[----:B------:R-:W-:-:S04]  /*4e80*/  IMAD.MOV.U32 R0, RZ, RZ, 0x1 ;  /* 0x00000001ff007424 */ /* 0x000fc800078e00ff */
[----:B------:R1:W2:Y:S02]  /*4e90*/  F2I.FTZ.U32.TRUNC.NTZ R9, R8 ;  /* 0x0000000800097305 */ /* 0x0002a4000021f000 */
[----:B-1----:R-:W-:Y:S01]  /*4ea0*/  IMAD.MOV.U32 R8, RZ, RZ, RZ ;  /* 0x000000ffff087224 */ /* 0x002fe200078e00ff */
[----:B--2---:R-:W-:-:S05]  /*4eb0*/  IADD3 R12, PT, PT, RZ, -R9, RZ ;  /* 0x80000009ff0c7210 */ /* 0x004fca0007ffe0ff */
[----:B------:R-:W-:-:S04]  /*4ec0*/  IMAD R11, R12, R7, RZ ;  /* 0x000000070c0b7224 */ /* 0x000fc800078e02ff */
[----:B------:R-:W-:Y:S01]  /*4ed0*/  IMAD.HI.U32 R12, R9, R11, R8 ;  /* 0x0000000b090c7227 */ /* 0x000fe200078e0008 */
[----:B0-----:R-:W-:-:S07]  /*4ee0*/  IABS R11, R10 ;  /* 0x0000000a000b7213 */ /* 0x001fce0000000000 */
.L_x_193:
[----:B-----5:R-:W-:-:S05]  /*4ef0*/  IMAD R8, R3, R0, RZ ;  /* 0x0000000003087224 */ /* 0x020fca00078e02ff */
[----:B------:R-:W-:Y:S02]  /*4f00*/  IABS R9, R8 ;  /* 0x0000000800097213 */ /* 0x000fe40000000000 */
[----:B------:R-:W-:-:S03]  /*4f10*/  ISETP.GE.AND P2, PT, R8, RZ, PT ;  /* 0x000000ff0800720c */ /* 0x000fc60003f46270 */
[----:B------:R-:W-:-:S05]  /*4f20*/  IMAD.HI.U32 R8, R12, R9, RZ ;  /* 0x000000090c087227 */ /* 0x000fca00078e00ff */
[----:B------:R-:W-:-:S05]  /*4f30*/  IADD3 R8, PT, PT, -R8, RZ, RZ ;  /* 0x000000ff08087210 */ /* 0x000fca0007ffe1ff */
[----:B------:R-:W-:-:S05]  /*4f40*/  IMAD R8, R11, R8, R9 ;  /* 0x000000080b087224 */ /* 0x000fca00078e0209 */
[----:B------:R-:W-:-:S13]  /*4f50*/  ISETP.GT.U32.AND P1, PT, R7, R8, PT ;  /* 0x000000080700720c */ /* 0x000fda0003f24070 */
[----:B------:R-:W-:-:S05]  /*4f60*/  @!P1 IMAD.IADD R8, R8, 0x1, -R11 ;  /* 0x0000000108089824 */ /* 0x000fca00078e0a0b */
[----:B------:R-:W-:-:S13]  /*4f70*/  ISETP.GT.U32.AND P1, PT, R7, R8, PT ;  /* 0x000000080700720c */ /* 0x000fda0003f24070 */
[----:B------:R-:W-:-:S05]  /*4f80*/  @!P1 IMAD.IADD R8, R8, 0x1, -R11 ;  /* 0x0000000108089824 */ /* 0x000fca00078e0a0b */
[----:B------:R-:W-:Y:S02]  /*4f90*/  @!P2 IADD3 R8, PT, PT, -R8, RZ, RZ ;  /* 0x000000ff0808a210 */ /* 0x000fe40007ffe1ff */
[----:B------:R-:W-:-:S04]  /*4fa0*/  @!P0 LOP3.LUT R8, RZ, R10, RZ, 0x33, !PT ;  /* 0x0000000aff088212 */ /* 0x000fc800078e33ff */
[----:B------:R-:W-:-:S13]  /*4fb0*/  ISETP.NE.AND P1, PT, R8, R6, PT ;  /* 0x000000060800720c */ /* 0x000fda0003f25270 */
[----:B------:R-:W-:Y:S05]  /*4fc0*/  @!P1 BRA `(.L_x_192) ;  /* 0x0000000000109947 */ /* 0x000fea0003800000 */
[C---:B------:R-:W-:Y:S01]  /*4fd0*/  ISETP.NE.AND P1, PT, R0.reuse, R10, PT ;  /* 0x0000000a0000720c */ /* 0x040fe20003f25270 */
[----:B------:R-:W-:-:S12]  /*4fe0*/  VIADD R0, R0, 0x1 ;  /* 0x0000000100007836 */ /* 0x000fd80000000000 */
[----:B------:R-:W-:Y:S05]  /*4ff0*/  @P1 BRA `(.L_x_193) ;  /* 0xfffffffc00bc1947 */ /* 0x000fea000383ffff */
[----:B------:R-:W-:-:S07]  /*5000*/  IMAD.MOV.U32 R0, RZ, RZ, -0x1 ;  /* 0xffffffffff007424 */ /* 0x000fce00078e00ff */
.L_x_192:
[----:B------:R-:W-:Y:S05]  /*5010*/  BSYNC.RECONVERGENT B0 ;  /* 0x0000000000007941 */ /* 0x000fea0003800200 */
.L_x_191:
[----:B------:R-:W-:-:S13]  /*5020*/  ISETP.NE.AND P0, PT, R0, -0x1, PT ;  /* 0xffffffff0000780c */ /* 0x000fda0003f05270 */
[----:B------:R-:W-:Y:S05]  /*5030*/  @!P0 BRA `(.L_x_175) ;  /* 0x0000000800608947 */ /* 0x000fea0003800000 */
[----:B------:R-:W-:Y:S01]  /*5040*/  HFMA2 R9, -RZ, RZ, 0, 5.9604644775390625e-08 ;  /* 0x00000001ff097431 */ /* 0x000fe200000001ff */
[----:B------:R-:W-:Y:S01]  /*5050*/  BSSY.RECONVERGENT B0, `(.L_x_194) ;  /* 0x0000076000007945 */ /* 0x000fe20003800200 */
[----:B------:R-:W-:Y:S01]  /*5060*/  PLOP3.LUT P0, PT, PT, PT, PT, 0x8, 0x80 ;  /* 0x000000000080781c */ /* 0x000fe20003f0e170 */
[----:B------:R-:W-:-:S12]  /*5070*/  IMAD.MOV.U32 R3, RZ, RZ, RZ ;  /* 0x000000ffff037224 */ /* 0x000fd800078e00ff */
.L_x_201:
[----:B------:R-:W-:Y:S01]  /*5080*/  BSSY.RECONVERGENT B1, `(.L_x_195) ;  /* 0x0000008000017945 */ /* 0x000fe20003800200 */
[----:B01----:R-:W-:-:S07]  /*5090*/  IMAD.MOV.U32 R11, RZ, RZ, RZ ;  /* 0x000000ffff0b7224 */ /* 0x003fce00078e00ff */
.L_x_196:
[----:B------:R-:W-:-:S06]  /*50a0*/  IMAD.WIDE.U32 R6, R11, 0x4, R18 ;  /* 0x000000040b067825 */ /* 0x000fcc00078e0012 */
[----:B------:R-:W2:Y:S01]  /*50b0*/  LD.E R6, desc[UR36][R6.64] ;  /* 0x0000002406067980 */ /* 0x000ea2000c101900 */
[----:B------:R-:W-:Y:S01]  /*50c0*/  MOV R8, R11 ;  /* 0x0000000b00087202 */ /* 0x000fe20000000f00 */
[----:B------:R-:W-:Y:S01]  /*50d0*/  VIADD R11, R11, 0x1 ;  /* 0x000000010b0b7836 */ /* 0x000fe20000000000 */
[----:B--2---:R-:W-:-:S13]  /*50e0*/  ISETP.NE.AND P1, PT, R6, R31, PT ;  /* 0x0000001f0600720c */ /* 0x004fda0003f25270 */
[----:B------:R-:W-:Y:S05]  /*50f0*/  @P1 BRA `(.L_x_196) ;  /* 0xfffffffc00e81947 */ /* 0x000fea000383ffff */
[----:B------:R-:W-:Y:S05]  /*5100*/  BSYNC.RECONVERGENT B1 ;  /* 0x0000000000017941 */ /* 0x000fea0003800200 */
.L_x_195:
        /* <DEDUP_REMOVED lines=9> */
[----:B------:R-:W-:Y:S02]  /*51a0*/  PLOP3.LUT P0, PT, PT, PT, PT, 0x8, 0x80 ;  /* 0x000000000080781c */ /* 0x000fe40003f0e170 */
[----:B------:R-:W-:Y:S01]  /*51b0*/  MOV R9, R8 ;  /* 0x0000000800097202 */ /* 0x000fe20000000f00 */
        /* <DEDUP_REMOVED lines=14> */
[----:B------:R-:W-:-:S06]  /*52a0*/  IMAD.HI.U32 R15, R7, R15, R6 ;  /* 0x0000000f070f7227 */ /* 0x000fcc00078e0006 */
[----:B------:R-:W-:-:S04]  /*52b0*/  IMAD.HI.U32 R6, R15, R12, RZ ;  /* 0x0000000c0f067227 */ /* 0x000fc800078e00ff */
[----:B------:R-:W-:-:S04]  /*52c0*/  IMAD.MOV R6, RZ, RZ, -R6 ;  /* 0x000000ffff067224 */ /* 0x000fc800078e0a06 */
[----:B------:R-:W-:Y:S01]  /*52d0*/  IMAD R6, R11, R6, R12 ;  /* 0x000000060b067224 */ /* 0x000fe200078e020c */
[----:B------:R-:W-:-:S04]  /*52e0*/  IABS R12, R10 ;  /* 0x0000000a000c7213 */ /* 0x000fc80000000000 */
[----:B------:R-:W-:Y:S01]  /*52f0*/  ISETP.GT.U32.AND P1, PT, R11, R6, PT ;  /* 0x000000060b00720c */ /* 0x000fe20003f24070 */
[----:B------:R-:W-:-:S04]  /*5300*/  IMAD.HI.U32 R7, R15, R12, RZ ;  /* 0x0000000c0f077227 */ /* 0x000fc800078e00ff */
[----:B------:R-:W-:-:S04]  /*5310*/  IMAD.MOV R7, RZ, RZ, -R7 ;  /* 0x000000ffff077224 */ /* 0x000fc800078e0a07 */
[----:B------:R-:W-:Y:S01]  /*5320*/  IMAD R12, R11, R7, R12 ;  /* 0x000000070b0c7224 */ /* 0x000fe200078e020c */
[----:B------:R-:W-:-:S03]  /*5330*/  LOP3.LUT R7, RZ, R9, RZ, 0x33, !PT ;  /* 0x00000009ff077212 */ /* 0x000fc600078e33ff */
[----:B------:R-:W-:Y:S02]  /*5340*/  @!P1 IADD3 R6, PT, PT, R6, -R11, RZ ;  /* 0x8000000b06069210 */ /* 0x000fe40007ffe0ff */
[----:B------:R-:W-:Y:S02]  /*5350*/  ISETP.GT.U32.AND P2, PT, R11, R12, PT ;  /* 0x0000000c0b00720c */ /* 0x000fe40003f44070 */
[----:B------:R-:W-:-:S11]  /*5360*/  ISETP.GE.AND P1, PT, R10, RZ, PT ;  /* 0x000000ff0a00720c */ /* 0x000fd60003f26270 */
        /* <DEDUP_REMOVED lines=9> */
[----:B------:R-:W-:Y:S01]  /*5400*/  SEL R12, R7, R12, !P2 ;  /* 0x0000000c070c7207 */ /* 0x000fe20005000000 */
[----:B------:R-:W-:-:S03]  /*5410*/  IMAD.WIDE R6, R3, 0x4, R16 ;  /* 0x0000000403067825 */ /* 0x000fc600078e0210 */
[----:B------:R-:W-:Y:S01]  /*5420*/  ISETP.GE.AND P0, PT, R11, R12, PT ;  /* 0x0000000c0b00720c */ /* 0x000fe20003f06270 */
[----:B------:R-:W-:-:S03]  /*5430*/  VIADD R3, R3, 0x1 ;  /* 0x0000000103037836 */ /* 0x000fc60000000000 */
[----:B------:R-:W-:Y:S02]  /*5440*/  SEL R9, R9, RZ, !P0 ;  /* 0x000000ff09097207 */ /* 0x000fe40004000000 */
[----:B------:R-:W-:Y:S02]  /*5450*/  PLOP3.LUT P0, PT, PT, PT, PT, 0x80, 0x8 ;  /* 0x000000000008781c */ /* 0x000fe40003f0f070 */
[----:B------:R-:W-:Y:S02]  /*5460*/  IADD3 R11, PT, PT, R9, R11, -R12 ;  /* 0x0000000b090b7210 */ /* 0x000fe40007ffe80c */
[----:B------:R-:W-:-:S03]  /*5470*/  MOV R9, R8 ;  /* 0x0000000800097202 */ /* 0x000fc60000000f00 */
[----:B------:R1:W-:Y:S01]  /*5480*/  ST.E desc[UR36][R6.64], R11 ;  /* 0x0000000b06007985 */ /* 0x0003e2000c101924 */
[----:B------:R-:W-:Y:S05]  /*5490*/  BRA `(.L_x_200) ;  /* 0x0000000000bc7947 */ /* 0x000fea0003800000 */
.L_x_199:
[----:B------:R-:W0:Y:S02]  /*54a0*/  LDC R12, c[0x0][0x390] ;  /* 0x0000e400ff0c7b82 */ /* 0x000e240000000800 */
[----:B0-----:R-:W-:-:S04]  /*54b0*/  IABS R13, R12 ;  /* 0x0000000c000d7213 */ /* 0x001fc80000000000 */
[----:B------:R-:W0:Y:S08]  /*54c0*/  I2F.RP R10, R13 ;  /* 0x0000000d000a7306 */ /* 0x000e300000209400 */
[----:B0-----:R-:W0:Y:S02]  /*54d0*/  MUFU.RCP R10, R10 ;  /* 0x0000000a000a7308 */ /* 0x001e240000001000 */
[----:B0-----:R-:W-:-:S06]  /*54e0*/  VIADD R11, R10, 0xffffffe ;  /* 0x0ffffffe0a0b7836 */ /* 0x001fcc0000000000 */
[----:B------:R-:W0:Y:S02]  /*54f0*/  F2I.FTZ.U32.TRUNC.NTZ R7, R11 ;  /* 0x0000000b00077305 */ /* 0x000e24000021f000 */
[----:B0-----:R-:W-:-:S05]  /*5500*/  IADD3 R6, PT, PT, RZ, -R7, RZ ;  /* 0x80000007ff067210 */ /* 0x001fca0007ffe0ff */
[----:B------:R-:W-:Y:S02]  /*5510*/  IMAD R15, R6, R13, RZ ;  /* 0x0000000d060f7224 */ /* 0x000fe400078e02ff */
[----:B------:R-:W-:-:S04]  /*5520*/  IMAD.MOV.U32 R6, RZ, RZ, RZ ;  /* 0x000000ffff067224 */ /* 0x000fc800078e00ff */
        /* <DEDUP_REMOVED lines=12> */
[----:B------:R-:W-:Y:S02]  /*55f0*/  @!P1 IMAD.IADD R20, R20, 0x1, -R13 ;  /* 0x0000000114149824 */ /* 0x000fe400078e0a0d */
[----:B--2---:R-:W-:-:S05]  /*5600*/  IMAD R9, R11, R0, RZ ;  /* 0x000000000b097224 */ /* 0x004fca00078e02ff */
[----:B------:R-:W-:Y:S02]  /*5610*/  IABS R6, R9 ;  /* 0x0000000900067213 */ /* 0x000fe40000000000 */
[----:B------:R-:W-:Y:S01]  /*5620*/  ISETP.GE.AND P1, PT, R9, RZ, PT ;  /* 0x000000ff0900720c */ /* 0x000fe20003f26270 */
[----:B------:R-:W-:Y:S02]  /*5630*/  IMAD.MOV.U32 R9, RZ, RZ, R8 ;  /* 0x000000ffff097224 */ /* 0x000fe400078e0008 */
[----:B------:R-:W-:-:S05]  /*5640*/  IMAD.HI.U32 R14, R14, R6, RZ ;  /* 0x000000060e0e7227 */ /* 0x000fca00078e00ff */
[----:B------:R-:W-:-:S05]  /*5650*/  IADD3 R14, PT, PT, -R14, RZ, RZ ;  /* 0x000000ff0e0e7210 */ /* 0x000fca0007ffe1ff */
[----:B------:R-:W-:-:S05]  /*5660*/  IMAD R6, R13, R14, R6 ;  /* 0x0000000e0d067224 */ /* 0x000fca00078e0206 */
[----:B------:R-:W-:-:S13]  /*5670*/  ISETP.GT.U32.AND P2, PT, R13, R6, PT ;  /* 0x000000060d00720c */ /* 0x000fda0003f44070 */
[----:B------:R-:W-:Y:S01]  /*5680*/  @!P2 IMAD.IADD R6, R6, 0x1, -R13 ;  /* 0x000000010606a824 */ /* 0x000fe200078e0a0d */
[----:B------:R-:W-:-:S04]  /*5690*/  ISETP.GT.U32.AND P2, PT, R13, R20, PT ;  /* 0x000000140d00720c */ /* 0x000fc80003f44070 */
[----:B------:R-:W-:-:S09]  /*56a0*/  ISETP.GT.U32.AND P3, PT, R13, R6, PT ;  /* 0x000000060d00720c */ /* 0x000fd20003f64070 */
[----:B------:R-:W-:Y:S02]  /*56b0*/  @!P2 IADD3 R20, PT, PT, R20, -R13, RZ ;  /* 0x8000000d1414a210 */ /* 0x000fe40007ffe0ff */
[----:B------:R-:W-:Y:S02]  /*56c0*/  ISETP.NE.AND P2, PT, R12, RZ, PT ;  /* 0x000000ff0c00720c */ /* 0x000fe40003f45270 */
[----:B------:R-:W-:Y:S02]  /*56d0*/  @!P3 IMAD.IADD R6, R6, 0x1, -R13 ;  /* 0x000000010606b824 */ /* 0x000fe400078e0a0d */
[----:B------:R-:W-:-:S03]  /*56e0*/  @!P0 IMAD.MOV R20, RZ, RZ, -R20 ;  /* 0x000000ffff148224 */ /* 0x000fc600078e0a14 */
[----:B------:R-:W-:Y:S02]  /*56f0*/  @!P1 IADD3 R6, PT, PT, -R6, RZ, RZ ;  /* 0x000000ff06069210 */ /* 0x000fe40007ffe1ff */
[C---:B------:R-:W-:Y:S02]  /*5700*/  SEL R11, R7.reuse, R20, !P2 ;  /* 0x00000014070b7207 */ /* 0x040fe40005000000 */
[----:B------:R-:W-:-:S04]  /*5710*/  SEL R6, R7, R6, !P2 ;  /* 0x0000000607067207 */ /* 0x000fc80005000000 */
[----:B------:R-:W-:-:S04]  /*5720*/  ISETP.GE.AND P0, PT, R11, R6, PT ;  /* 0x000000060b00720c */ /* 0x000fc80003f06270 */
[----:B------:R-:W-:Y:S02]  /*5730*/  SEL R7, R12, RZ, !P0 ;  /* 0x000000ff0c077207 */ /* 0x000fe40004000000 */
[----:B------:R-:W-:Y:S02]  /*5740*/  PLOP3.LUT P0, PT, PT, PT, PT, 0x80, 0x8 ;  /* 0x000000000008781c */ /* 0x000fe40003f0f070 */
[----:B------:R-:W-:Y:S01]  /*5750*/  IADD3 R11, PT, PT, R7, R11, -R6 ;  /* 0x0000000b070b7210 */ /* 0x000fe20007ffe806 */
[----:B------:R-:W-:-:S04]  /*5760*/  IMAD.WIDE R6, R3, 0x4, R16 ;  /* 0x0000000403067825 */ /* 0x000fc800078e0210 */
[----:B------:R-:W-:Y:S01]  /*5770*/  VIADD R3, R3, 0x1 ;  /* 0x0000000103037836 */ /* 0x000fe20000000000 */
[----:B------:R0:W-:Y:S06]  /*5780*/  ST.E desc[UR36][R6.64], R11 ;  /* 0x0000000b06007985 */ /* 0x0001ec000c101924 */
.L_x_200:
[----:B------:R-:W-:Y:S05]  /*5790*/  BSYNC.RECONVERGENT B1 ;  /* 0x0000000000017941 */ /* 0x000fea0003800200 */
.L_x_198:
[----:B------:R-:W-:Y:S05]  /*57a0*/  BRA `(.L_x_201) ;  /* 0xfffffff800347947 */ /* 0x000fea000383ffff */
.L_x_197:
[----:B------:R-:W-:Y:S05]  /*57b0*/  BSYNC.RECONVERGENT B0 ;  /* 0x0000000000007941 */ /* 0x000fea0003800200 */
.L_x_194:
[----:B------:R-:W-:Y:S01]  /*57c0*/  HFMA2 R11, -RZ, RZ, 0, 0 ;  /* 0x00000000ff0b7431 */ /* 0x000fe200000001ff */
[----:B------:R-:W-:Y:S06]  /*57d0*/  BSSY.RECONVERGENT B0, `(.L_x_202) ;  /* 0x0000007000007945 */ /* 0x000fec0003800200 */
.L_x_203:
[----:B------:R-:W-:-:S06]  /*57e0*/  IMAD.WIDE.U32 R6, R11, 0x4, R4 ;  /* 0x000000040b067825 */ /* 0x000fcc00078e0004 */
[----:B------:R-:W2:Y:S01]  /*57f0*/  LD.E R6, desc[UR36][R6.64] ;  /* 0x0000002406067980 */ /* 0x000ea2000c101900 */
[----:B------:R-:W-:Y:S02]  /*5800*/  IMAD.MOV.U32 R0, RZ, RZ, R11 ;  /* 0x000000ffff007224 */ /* 0x000fe400078e000b */
[----:B------:R-:W-:Y:S01]  /*5810*/  VIADD R11, R11, 0x1 ;  /* 0x000000010b0b7836 */ /* 0x000fe20000000000 */
[----:B--2---:R-:W-:-:S13]  /*5820*/  ISETP.NE.AND P0, PT, R6, R31, PT ;  /* 0x0000001f0600720c */ /* 0x004fda0003f05270 */
[----:B------:R-:W-:Y:S05]  /*5830*/  @P0 BRA `(.L_x_203) ;  /* 0xfffffffc00e80947 */ /* 0x000fea000383ffff */
[----:B------:R-:W-:Y:S05]  /*5840*/  BSYNC.RECONVERGENT B0 ;  /* 0x0000000000007941 */ /* 0x000fea0003800200 */
.L_x_202:
[----:B------:R-:W-:Y:S01]  /*5850*/  ISETP.GE.U32.AND P0, PT, R9, R0, PT ;  /* 0x000000000900720c */ /* 0x000fe20003f06070 */
[----:B------:R-:W-:-:S12]  /*5860*/  BSSY.RECONVERGENT B0, `(.L_x_204) ;  /* 0x0000014000007945 */ /* 0x000fd80003800200 */
[----:B------:R-:W-:Y:S05]  /*5870*/  @P0 BRA `(.L_x_205) ;  /* 0x0000000000480947 */ /* 0x000fea0003800000 */
.L_x_208:
[----:B------:R-:W-:Y:S01]  /*5880*/  BSSY.RECONVERGENT B1, `(.L_x_206) ;  /* 0x0000008000017945 */ /* 0x000fe20003800200 */
[----:B0-----:R-:W-:-:S07]  /*5890*/  MOV R11, RZ ;  /* 0x000000ff000b7202 */ /* 0x001fce0000000f00 */
.L_x_207:
[----:B------:R-:W-:-:S06]  /*58a0*/  IMAD.WIDE.U32 R6, R11, 0x4, R4 ;  /* 0x000000040b067825 */ /* 0x000fcc00078e0004 */
[----:B------:R-:W2:Y:S01]  /*58b0*/  LD.E R6, desc[UR36][R6.64] ;  /* 0x0000002406067980 */ /* 0x000ea2000c101900 */
[----:B------:R-:W-:Y:S02]  /*58c0*/  IMAD.MOV.U32 R0, RZ, RZ, R11 ;  /* 0x000000ffff007224 */ /* 0x000fe400078e000b */
[----:B------:R-:W-:Y:S01]  /*58d0*/  VIADD R11, R11, 0x1 ;  /* 0x000000010b0b7836 */ /* 0x000fe20000000000 */
[----:B--2---:R-:W-:-:S13]  /*58e0*/  ISETP.NE.AND P0, PT, R6, R31, PT ;  /* 0x0000001f0600720c */ /* 0x004fda0003f05270 */
[----:B------:R-:W-:Y:S05]  /*58f0*/  @P0 BRA `(.L_x_207) ;  /* 0xfffffffc00e80947 */ /* 0x000fea000383ffff */
[----:B------:R-:W-:Y:S05]  /*5900*/  BSYNC.RECONVERGENT B1 ;  /* 0x0000000000017941 */ /* 0x000fea0003800200 */
.L_x_206:
[----:B------:R-:W-:-:S13]  /*5910*/  ISETP.GT.U32.AND P0, PT, R9, R0, PT ;  /* 0x000000000900720c */ /* 0x000fda0003f04070 */
[----:B------:R-:W-:Y:S05]  /*5920*/  @P0 BRA `(.L_x_205) ;  /* 0x00000000001c0947 */ /* 0x000fea0003800000 */
[----:B------:R-:W-:-:S06]  /*5930*/  IMAD.WIDE.U32 R6, R9, 0x4, R4 ;  /* 0x0000000409067825 */ /* 0x000fcc00078e0004 */
[----:B------:R-:W2:Y:S01]  /*5940*/  LD.E R7, desc[UR36][R6.64] ;  /* 0x0000002406077980 */ /* 0x000ea2000c101900 */
[C---:B------:R-:W-:Y:S01]  /*5950*/  IMAD.WIDE R10, R3.reuse, 0x4, R16 ;  /* 0x00000004030a7825 */ /* 0x040fe200078e0210 */
[----:B------:R-:W-:-:S03]  /*5960*/  IADD3 R3, PT, PT, R3, 0x1, RZ ;  /* 0x0000000103037810 */ /* 0x000fc60007ffe0ff */
[----:B------:R-:W-:Y:S01]  /*5970*/  VIADD R9, R9, 0x1 ;  /* 0x0000000109097836 */ /* 0x000fe20000000000 */
[----:B--2---:R0:W-:Y:S01]  /*5980*/  ST.E desc[UR36][R10.64], R7 ;  /* 0x000000070a007985 */ /* 0x0041e2000c101924 */
[----:B------:R-:W-:Y:S05]  /*5990*/  BRA `(.L_x_208) ;  /* 0xfffffffc00b87947 */ /* 0x000fea000383ffff */
.L_x_205:
[----:B------:R-:W-:Y:S05]  /*59a0*/  BSYNC.RECONVERGENT B0 ;  /* 0x0000000000007941 */ /* 0x000fea0003800200 */
.L_x_204:
[----:B------:R-:W-:Y:S05]  /*59b0*/  BRA `(.L_x_209) ;  /* 0xffffffe800c47947 */ /* 0x000fea000383ffff */
.L_x_175:
[----:B------:R-:W-:Y:S05]  /*59c0*/  BSYNC.RECONVERGENT B6 ;  /* 0x0000000000067941 */ /* 0x000fea0003800200 */
.L_x_170:
[----:B------:R-:W-:Y:S01]  /*59d0*/  BSSY.RECONVERGENT B0, `(.L_x_210) ;  /* 0x0000008000007945 */ /* 0x000fe20003800200 */
[----:B------:R-:W-:-:S07]  /*59e0*/  IMAD.MOV.U32 R3, RZ, RZ, RZ ;  /* 0x000000ffff037224 */ /* 0x000fce00078e00ff */
.L_x_211:
[----:B------:R-:W-:-:S06]  /*59f0*/  IMAD.WIDE.U32 R4, R3, 0x4, R16 ;  /* 0x0000000403047825 */ /* 0x000fcc00078e0010 */
[----:B------:R-:W2:Y:S01]  /*5a00*/  LD.E R4, desc[UR36][R4.64] ;  /* 0x0000002404047980 */ /* 0x000ea2000c101900 */
[----:B------:R-:W-:Y:S01]  /*5a10*/  MOV R0, R3 ;  /* 0x0000000300007202 */ /* 0x000fe20000000f00 */
[----:B------:R-:W-:Y:S01]  /*5a20*/  VIADD R3, R3, 0x1 ;  /* 0x0000000103037836 */ /* 0x000fe20000000000 */
[----:B--2---:R-:W-:-:S13]  /*5a30*/  ISETP.NE.AND P0, PT, R4, R31, PT ;  /* 0x0000001f0400720c */ /* 0x004fda0003f05270 */
[----:B------:R-:W-:Y:S05]  /*5a40*/  @P0 BRA `(.L_x_211) ;  /* 0xfffffffc00e80947 */ /* 0x000fea000383ffff */
[----:B------:R-:W-:Y:S05]  /*5a50*/  BSYNC.RECONVERGENT B0 ;  /* 0x0000000000007941 */ /* 0x000fea0003800200 */
.L_x_210:
        /* <DEDUP_REMOVED lines=9> */
.L_x_214:
[----:B------:R-:W-:Y:S05]  /*5af0*/  BSYNC.RELIABLE B1 ;  /* 0x0000000000017941 */ /* 0x000fea0003800100 */
.L_x_213:
[----:B------:R-:W-:Y:S01]  /*5b00*/  BSSY.RECONVERGENT B1, `(.L_x_215) ;  /* 0x0000013000017945 */ /* 0x000fe20003800200 */
[----:B------:R-:W-:-:S07]  /*5b10*/  IMAD.MOV.U32 R3, RZ, RZ, RZ ;  /* 0x000000ffff037224 */ /* 0x000fce00078e00ff */
.L_x_219:
[----:B-1----:R-:W-:Y:S01]  /*5b20*/  HFMA2 R7, -RZ, RZ, 0, 0 ;  /* 0x00000000ff077431 */ /* 0x002fe200000001ff */
[----:B------:R-:W-:Y:S06]  /*5b30*/  BSSY.RECONVERGENT B2, `(.L_x_216) ;  /* 0x0000007000027945 */ /* 0x000fec0003800200 */
.L_x_217:
[----:B------:R-:W-:-:S06]  /*5b40*/  IMAD.WIDE.U32 R4, R7, 0x4, R16 ;  /* 0x0000000407047825 */ /* 0x000fcc00078e0010 */
[----:B------:R-:W2:Y:S01]  /*5b50*/  LD.E R4, desc[UR36][R4.64] ;  /* 0x0000002404047980 */ /* 0x000ea2000c101900 */
[----:B------:R-:W-:Y:S02]  /*5b60*/  IMAD.MOV.U32 R0, RZ, RZ, R7 ;  /* 0x000000ffff007224 */ /* 0x000fe400078e0007 */
[----:B------:R-:W-:Y:S01]  /*5b70*/  VIADD R7, R7, 0x1 ;  /* 0x0000000107077836 */ /* 0x000fe20000000000 */
[----:B--2---:R-:W-:-:S13]  /*5b80*/  ISETP.NE.AND P0, PT, R4, R31, PT ;  /* 0x0000001f0400720c */ /* 0x004fda0003f05270 */
[----:B------:R-:W-:Y:S05]  /*5b90*/  @P0 BRA `(.L_x_217) ;  /* 0xfffffffc00e80947 */ /* 0x000fea000383ffff */
[----:B------:R-:W-:Y:S05]  /*5ba0*/  BSYNC.RECONVERGENT B2 ;  /* 0x0000000000027941 */ /* 0x000fea0003800200 */
.L_x_216:
[----:B------:R-:W-:-:S13]  /*5bb0*/  ISETP.GT.U32.AND P0, PT, R3, R0, PT ;  /* 0x000000000300720c */ /* 0x000fda0003f04070 */
[----:B------:R-:W-:Y:S05]  /*5bc0*/  @P0 BRA `(.L_x_218) ;  /* 0x0000000000180947 */ /* 0x000fea0003800000 */
[----:B------:R-:W-:-:S06]  /*5bd0*/  IMAD.WIDE.U32 R4, R3, 0x4, R16 ;  /* 0x0000000403047825 */ /* 0x000fcc00078e0010 */
[----:B------:R-:W2:Y:S01]  /*5be0*/  LD.E R5, desc[UR36][R4.64] ;  /* 0x0000002404057980 */ /* 0x000ea2000c101900 */
[C---:B------:R-:W-:Y:S01]  /*5bf0*/  IMAD.WIDE.U32 R6, R3.reuse, 0x4, R22 ;  /* 0x0000000403067825 */ /* 0x040fe200078e0016 */
[----:B------:R-:W-:-:S04]  /*5c00*/  IADD3 R3, PT, PT, R3, 0x1, RZ ;  /* 0x0000000103037810 */ /* 0x000fc80007ffe0ff */
[----:B--2---:R1:W-:Y:S01]  /*5c10*/  ST.E desc[UR36][R6.64], R5 ;  /* 0x0000000506007985 */ /* 0x0043e2000c101924 */
[----:B------:R-:W-:Y:S05]  /*5c20*/  BRA `(.L_x_219) ;  /* 0xfffffffc00bc7947 */ /* 0x000fea000383ffff */
.L_x_218:
[----:B------:R-:W-:Y:S05]  /*5c30*/  BSYNC.RECONVERGENT B1 ;  /* 0x0000000000017941 */ /* 0x000fea0003800200 */
.L_x_215:
[----:B------:R-:W-:Y:S05]  /*5c40*/  BSYNC.RECONVERGENT B0 ;  /* 0x0000000000007941 */ /* 0x000fea0003800200 */
.L_x_212:
[----:B------:R-:W-:Y:S01]  /*5c50*/  BSSY.RECONVERGENT B0, `(.L_x_220) ;  /* 0x0000009000007945 */ /* 0x000fe20003800200 */
[----:B------:R-:W-:-:S07]  /*5c60*/  IMAD.MOV.U32 R3, RZ, RZ, RZ ;  /* 0x000000ffff037224 */ /* 0x000fce00078e00ff */
.L_x_221:
        /* <DEDUP_REMOVED lines=8> */
.L_x_220:
[----:B------:R-:W-:Y:S01]  /*5cf0*/  ISETP.GE.U32.AND P0, PT, R6, 0x3, PT ;  /* 0x000000030600780c */ /* 0x000fe20003f06070 */
[----:B------:R-:W-:Y:S01]  /*5d00*/  BSSY.RECONVERGENT B0, `(.L_x_222) ;  /* 0x0000013000007945 */ /* 0x000fe20003800200 */
[----:B------:R-:W-:Y:S01]  /*5d10*/  LOP3.LUT R0, R3, 0x3, RZ, 0xc0, !PT ;  /* 0x0000000303007812 */ /* 0x000fe200078ec0ff */
[----:B------:R-:W-:-:S10]  /*5d20*/  IMAD.MOV.U32 R9, RZ, RZ, RZ ;  /* 0x000000ffff097224 */ /* 0x000fd400078e00ff */
[----:B------:R-:W-:Y:S05]  /*5d30*/  @!P0 BRA `(.L_x_223) ;  /* 0x00000000003c8947 */ /* 0x000fea0003800000 */
[----:B------:R-:W-:Y:S01]  /*5d40*/  LOP3.LUT R9, R3, 0xfffffffc, RZ, 0xc0, !PT ;  /* 0xfffffffc03097812 */ /* 0x000fe200078ec0ff */
[----:B------:R-:W-:-:S07]  /*5d50*/  HFMA2 R3, -RZ, RZ, 0, 0 ;  /* 0x00000000ff037431 */ /* 0x000fce00000001ff */
.L_x_224:
[----:B------:R-:W-:-:S05]  /*5d60*/  IMAD.WIDE.U32 R4, R3, 0x4, R22 ;  /* 0x0000000403047825 */ /* 0x000fca00078e0016 */
[----:B-1----:R-:W2:Y:S01]  /*5d70*/  LD.E R11, desc[UR36][R4.64] ;  /* 0x00000024040b7980 */ /* 0x002ea2000c101900 */
        /* <DEDUP_REMOVED lines=11> */
.L_x_223:
[----:B------:R-:W-:Y:S05]  /*5e30*/  BSYNC.RECONVERGENT B0 ;  /* 0x0000000000007941 */ /* 0x000fea0003800200 */
.L_x_222:
[----:B------:R-:W-:-:S13]  /*5e40*/  ISETP.NE.AND P0, PT, R0, RZ, PT ;  /* 0x000000ff0000720c */ /* 0x000fda0003f05270 */
[----:B------:R-:W-:Y:S05]  /*5e50*/  @!P0 BRA `(.L_x_149) ;  /* 0x0000000000308947 */ /* 0x000fea0003800000 */
[----:B0-----:R-:W-:-:S05]  /*5e60*/  IMAD.WIDE.U32 R22, R9, 0x4, R22 ;  /* 0x0000000409167825 */ /* 0x001fca00078e0016 */
[----:B------:R-:W2:Y:S01]  /*5e70*/  LD.E R3, desc[UR36][R22.64] ;  /* 0x0000002416037980 */ /* 0x000ea2000c101900 */
[----:B------:R-:W-:Y:S01]  /*5e80*/  IMAD.WIDE.U32 R4, R9, 0x4, R24 ;  /* 0x0000000409047825 */ /* 0x000fe200078e0018 */
[----:B------:R-:W-:-:S04]  /*5e90*/  ISETP.NE.AND P0, PT, R0, 0x1, PT ;  /* 0x000000010000780c */ /* 0x000fc80003f05270 */
[----:B--2---:R2:W-:Y:S09]  /*5ea0*/  ST.E desc[UR36][R4.64], R3 ;  /* 0x0000000304007985 */ /* 0x0045f2000c101924 */
[----:B------:R-:W-:Y:S05]  /*5eb0*/  @!P0 BRA `(.L_x_149) ;  /* 0x0000000000188947 */ /* 0x000fea0003800000 */
[----:B--2---:R-:W2:Y:S01]  /*5ec0*/  LD.E R3, desc[UR36][R22.64+0x4] ;  /* 0x0000042416037980 */ /* 0x004ea2000c101900 */
[----:B------:R-:W-:-:S03]  /*5ed0*/  ISETP.NE.AND P0, PT, R0, 0x2, PT ;  /* 0x000000020000780c */ /* 0x000fc60003f05270 */
[----:B--2---:R3:W-:Y:S10]  /*5ee0*/  ST.E desc[UR36][R4.64+0x4], R3 ;  /* 0x0000040304007985 */ /* 0x0047f4000c101924 */
[----:B------:R-:W-:Y:S05]  /*5ef0*/  @!P0 BRA `(.L_x_149) ;  /* 0x0000000000088947 */ /* 0x000fea0003800000 */
[----:B------:R-:W2:Y:S04]  /*5f00*/  LD.E R23, desc[UR36][R22.64+0x8] ;  /* 0x0000082416177980 */ /* 0x000ea8000c101900 */
[----:B--2---:R4:W-:Y:S02]  /*5f10*/  ST.E desc[UR36][R4.64+0x8], R23 ;  /* 0x0000081704007985 */ /* 0x0049e4000c101924 */
.L_x_149:
[----:B------:R-:W-:Y:S05]  /*5f20*/  BSYNC.RECONVERGENT B7 ;  /* 0x0000000000077941 */ /* 0x000fea0003800200 */
.L_x_66:
[----:B------:R-:W-:Y:S05]  /*5f30*/  BRA `(.L_x_225) ;  /* 0xffffffb400e87947 */ /* 0x000fea000383ffff */
.L_x_61:
[----:B------:R-:W-:Y:S01]  /*5f40*/  BSSY.RECONVERGENT B0, `(.L_x_226) ;  /* 0x0000013000007945 */ /* 0x000fe20003800200 */
[----:B------:R-:W-:-:S07]  /*5f50*/  IMAD.MOV.U32 R3, RZ, RZ, RZ ;  /* 0x000000ffff037224 */ /* 0x000fce00078e00ff */
.L_x_230:
[----:B------:R-:W-:Y:S01]  /*5f60*/  BSSY.RECONVERGENT B1, `(.L_x_227) ;  /* 0x0000008000017945 */ /* 0x000fe20003800200 */
[----:B0-2---:R-:W-:-:S07]  /*5f70*/  MOV R7, RZ ;  /* 0x000000ff00077202 */ /* 0x005fce0000000f00 */
.L_x_228:
[----:B------:R-:W-:-:S06]  /*5f80*/  IMAD.WIDE.U32 R4, R7, 0x4, R24 ;  /* 0x0000000407047825 */ /* 0x000fcc00078e0018 */
[----:B------:R-:W2:Y:S01]  /*5f90*/  LD.E R4, desc[UR36][R4.64] ;  /* 0x0000002404047980 */ /* 0x000ea2000c101900 */
[----:B------:R-:W-:Y:S02]  /*5fa0*/  IMAD.MOV.U32 R0, RZ, RZ, R7 ;  /* 0x000000ffff007224 */ /* 0x000fe400078e0007 */
[----:B------:R-:W-:Y:S01]  /*5fb0*/  VIADD R7, R7, 0x1 ;  /* 0x0000000107077836 */ /* 0x000fe20000000000 */
[----:B--2---:R-:W-:-:S13]  /*5fc0*/  ISETP.NE.AND P0, PT, R4, R31, PT ;  /* 0x0000001f0400720c */ /* 0x004fda0003f05270 */
[----:B------:R-:W-:Y:S05]  /*5fd0*/  @P0 BRA `(.L_x_228) ;  /* 0xfffffffc00e80947 */ /* 0x000fea000383ffff */
[----:B------:R-:W-:Y:S05]  /*5fe0*/  BSYNC.RECONVERGENT B1 ;  /* 0x0000000000017941 */ /* 0x000fea0003800200 */
.L_x_227:
        /* <DEDUP_REMOVED lines=8> */
.L_x_229:
[----:B------:R-:W-:Y:S05]  /*6070*/  BSYNC.RECONVERGENT B0 ;  /* 0x0000000000007941 */ /* 0x000fea0003800200 */
.L_x_226:
[----:B------:R-:W-:Y:S05]  /*6080*/  BRA `(.L_x_231) ;  /* 0x0000000400147947 */ /* 0x000fea0003800000 */
.L_x_60:
[----:B------:R-:W-:Y:S01]  /*6090*/  BSSY.RECONVERGENT B0, `(.L_x_232) ;  /* 0x0000013000007945 */ /* 0x000fe20003800200 */
[----:B------:R-:W-:-:S07]  /*60a0*/  IMAD.MOV.U32 R3, RZ, RZ, RZ ;  /* 0x000000ffff037224 */ /* 0x000fce00078e00ff */
.L_x_236:
[----:B------:R-:W-:Y:S01]  /*60b0*/  BSSY.RECONVERGENT B1, `(.L_x_233) ;  /* 0x0000008000017945 */ /* 0x000fe20003800200 */
[----:B0-2---:R-:W-:-:S07]  /*60c0*/  IMAD.MOV.U32 R7, RZ, RZ, RZ ;  /* 0x000000ffff077224 */ /* 0x005fce00078e00ff */
.L_x_234:
[----:B------:R-:W-:-:S06]  /*60d0*/  IMAD.WIDE.U32 R4, R7, 0x4, R26 ;  /* 0x0000000407047825 */ /* 0x000fcc00078e001a */
[----:B------:R-:W2:Y:S01]  /*60e0*/  LD.E R4, desc[UR36][R4.64] ;  /* 0x0000002404047980 */ /* 0x000ea2000c101900 */
[----:B------:R-:W-:Y:S01]  /*60f0*/  MOV R0, R7 ;  /* 0x0000000700007202 */ /* 0x000fe20000000f00 */
[----:B------:R-:W-:Y:S01]  /*6100*/  VIADD R7, R7, 0x1 ;  /* 0x0000000107077836 */ /* 0x000fe20000000000 */
[----:B--2---:R-:W-:-:S13]  /*6110*/  ISETP.NE.AND P0, PT, R4, R31, PT ;  /* 0x0000001f0400720c */ /* 0x004fda0003f05270 */
[----:B------:R-:W-:Y:S05]  /*6120*/  @P0 BRA `(.L_x_234) ;  /* 0xfffffffc00e80947 */ /* 0x000fea000383ffff */
[----:B------:R-:W-:Y:S05]  /*6130*/  BSYNC.RECONVERGENT B1 ;  /* 0x0000000000017941 */ /* 0x000fea0003800200 */
.L_x_233:
        /* <DEDUP_REMOVED lines=8> */
.L_x_235:
[----:B------:R-:W-:Y:S05]  /*61c0*/  BSYNC.RECONVERGENT B0 ;  /* 0x0000000000007941 */ /* 0x000fea0003800200 */
.L_x_232:
[----:B------:R-:W-:Y:S05]  /*61d0*/  BRA `(.L_x_231) ;  /* 0x0000000000c07947 */ /* 0x000fea0003800000 */
.L_x_57:
[----:B------:R-:W3:Y:S01]  /*61e0*/  LD.E R0, desc[UR36][R24.64] ;  /* 0x0000002418007980 */ /* 0x000ee2000c101900 */
[----:B------:R-:W-:Y:S01]  /*61f0*/  BSSY.RECONVERGENT B0, `(.L_x_237) ;  /* 0x0000017000007945 */ /* 0x000fe20003800200 */
[----:B---3--:R-:W-:-:S13]  /*6200*/  ISETP.NE.AND P0, PT, R0, R31, PT ;  /* 0x0000001f0000720c */ /* 0x008fda0003f05270 */
[----:B------:R-:W-:Y:S05]  /*6210*/  @P0 BRA `(.L_x_238) ;  /* 0x0000000000500947 */ /* 0x000fea0003800000 */
[----:B------:R-:W-:Y:S01]  /*6220*/  HFMA2 R3, -RZ, RZ, 0, 0 ;  /* 0x00000000ff037431 */ /* 0x000fe200000001ff */
[----:B------:R-:W-:Y:S06]  /*6230*/  BSSY.RECONVERGENT B1, `(.L_x_238) ;  /* 0x0000012000017945 */ /* 0x000fec0003800200 */
.L_x_242:
[----:B------:R-:W-:Y:S01]  /*6240*/  BSSY.RECONVERGENT B2, `(.L_x_239) ;  /* 0x0000008000027945 */ /* 0x000fe20003800200 */
[----:B0-2---:R-:W-:-:S07]  /*6250*/  IMAD.MOV.U32 R7, RZ, RZ, RZ ;  /* 0x000000ffff077224 */ /* 0x005fce00078e00ff */
.L_x_240:
[----:B------:R-:W-:-:S06]  /*6260*/  IMAD.WIDE.U32 R4, R7, 0x4, R26 ;  /* 0x0000000407047825 */ /* 0x000fcc00078e001a */
[----:B------:R-:W2:Y:S01]  /*6270*/  LD.E R4, desc[UR36][R4.64] ;  /* 0x0000002404047980 */ /* 0x000ea2000c101900 */
[----:B------:R-:W-:Y:S01]  /*6280*/  IMAD.MOV.U32 R0, RZ, RZ, R7 ;  /* 0x000000ffff007224 */ /* 0x000fe200078e0007 */
[----:B------:R-:W-:Y:S02]  /*6290*/  IADD3 R7, PT, PT, R7, 0x1, RZ ;  /* 0x0000000107077810 */ /* 0x000fe40007ffe0ff */
[----:B--2---:R-:W-:-:S13]  /*62a0*/  ISETP.NE.AND P0, PT, R4, R31, PT ;  /* 0x0000001f0400720c */ /* 0x004fda0003f05270 */
[----:B------:R-:W-:Y:S05]  /*62b0*/  @P0 BRA `(.L_x_240) ;  /* 0xfffffffc00e80947 */ /* 0x000fea000383ffff */
[----:B------:R-:W-:Y:S05]  /*62c0*/  BSYNC.RECONVERGENT B2 ;  /* 0x0000000000027941 */ /* 0x000fea0003800200 */
.L_x_239:
        /* <DEDUP_REMOVED lines=8> */
.L_x_241:
[----:B------:R-:W-:Y:S05]  /*6350*/  BSYNC.RECONVERGENT B1 ;  /* 0x0000000000017941 */ /* 0x000fea0003800200 */
.L_x_238:
[----:B------:R-:W-:Y:S05]  /*6360*/  BSYNC.RECONVERGENT B0 ;  /* 0x0000000000007941 */ /* 0x000fea0003800200 */
.L_x_237:
[----:B------:R-:W3:Y:S02]  /*6370*/  LD.E R26, desc[UR36][R26.64] ;  /* 0x000000241a1a7980 */ /* 0x000ee4000c101900 */
[----:B---3--:R-:W-:-:S13]  /*6380*/  ISETP.NE.AND P0, PT, R26, R31, PT ;  /* 0x0000001f1a00720c */ /* 0x008fda0003f05270 */
[----:B------:R-:W-:Y:S05]  /*6390*/  @P0 BRA `(.L_x_231) ;  /* 0x0000000000500947 */ /* 0x000fea0003800000 */
[----:B------:R-:W-:Y:S01]  /*63a0*/  BSSY.RECONVERGENT B0, `(.L_x_231) ;  /* 0x0000013000007945 */ /* 0x000fe20003800200 */
[----:B------:R-:W-:-:S07]  /*63b0*/  IMAD.MOV.U32 R3, RZ, RZ, RZ ;  /* 0x000000ffff037224 */ /* 0x000fce00078e00ff */
.L_x_246:
[----:B------:R-:W-:Y:S01]  /*63c0*/  BSSY.RECONVERGENT B1, `(.L_x_243) ;  /* 0x0000008000017945 */ /* 0x000fe20003800200 */
[----:B0-2---:R-:W-:-:S07]  /*63d0*/  MOV R7, RZ ;  /* 0x000000ff00077202 */ /* 0x005fce0000000f00 */
.L_x_244:
[----:B------:R-:W-:-:S06]  /*63e0*/  IMAD.WIDE.U32 R4, R7, 0x4, R24 ;  /* 0x0000000407047825 */ /* 0x000fcc00078e0018 */
[----:B------:R-:W2:Y:S01]  /*63f0*/  LD.E R4, desc[UR36][R4.64] ;  /* 0x0000002404047980 */ /* 0x000ea2000c101900 */
[----:B------:R-:W-:Y:S02]  /*6400*/  IMAD.MOV.U32 R0, RZ, RZ, R7 ;  /* 0x000000ffff007224 */ /* 0x000fe400078e0007 */
[----:B------:R-:W-:Y:S01]  /*6410*/  VIADD R7, R7, 0x1 ;  /* 0x0000000107077836 */ /* 0x000fe20000000000 */
[----:B--2---:R-:W-:-:S13]  /*6420*/  ISETP.NE.AND P0, PT, R4, R31, PT ;  /* 0x0000001f0400720c */ /* 0x004fda0003f05270 */
[----:B------:R-:W-:Y:S05]  /*6430*/  @P0 BRA `(.L_x_244) ;  /* 0xfffffffc00e80947 */ /* 0x000fea000383ffff */
[----:B------:R-:W-:Y:S05]  /*6440*/  BSYNC.RECONVERGENT B1 ;  /* 0x0000000000017941 */ /* 0x000fea0003800200 */
.L_x_243:
        /* <DEDUP_REMOVED lines=8> */
.L_x_245:
[----:B------:R-:W-:Y:S05]  /*64d0*/  BSYNC.RECONVERGENT B0 ;  /* 0x0000000000007941 */ /* 0x000fea0003800200 */
.L_x_231:
[----:B------:R-:W-:Y:S05]  /*64e0*/  BSYNC.RECONVERGENT B8 ;  /* 0x0000000000087941 */ /* 0x000fea0003800200 */
.L_x_54:
[----:B------:R-:W-:Y:S01]  /*64f0*/  BSSY.RECONVERGENT B0, `(.L_x_247) ;  /* 0x0000008000007945 */ /* 0x000fe20003800200 */
[----:B------:R-:W-:-:S07]  /*6500*/  IMAD.MOV.U32 R3, RZ, RZ, RZ ;  /* 0x000000ffff037224 */ /* 0x000fce00078e00ff */
.L_x_248:
[----:B------:R-:W-:-:S06]  /*6510*/  IMAD.WIDE.U32 R4, R3, 0x4, R28 ;  /* 0x0000000403047825 */ /* 0x000fcc00078e001c */
[----:B------:R-:W3:Y:S01]  /*6520*/  LD.E R4, desc[UR36][R4.64] ;  /* 0x0000002404047980 */ /* 0x000ee2000c101900 */
[----:B------:R-:W-:Y:S01]  /*6530*/  IMAD.MOV.U32 R0, RZ, RZ, R3 ;  /* 0x000000ffff007224 */ /* 0x000fe200078e0003 */
[----:B------:R-:W-:Y:S02]  /*6540*/  IADD3 R3, PT, PT, R3, 0x1, RZ ;  /* 0x0000000103037810 */ /* 0x000fe40007ffe0ff */
[----:B---3--:R-:W-:-:S13]  /*6550*/  ISETP.NE.AND P0, PT, R4, R31, PT ;  /* 0x0000001f0400720c */ /* 0x008fda0003f05270 */
[----:B------:R-:W-:Y:S05]  /*6560*/  @P0 BRA `(.L_x_248) ;  /* 0xfffffffc00e80947 */ /* 0x000fea000383ffff */
[----:B------:R-:W-:Y:S05]  /*6570*/  BSYNC.RECONVERGENT B0 ;  /* 0x0000000000007941 */ /* 0x000fea0003800200 */
.L_x_247:
[----:B------:R-:W-:Y:S01]  /*6580*/  ISETP.NE.AND P0, PT, R0, 0x1, PT ;  /* 0x000000010000780c */ /* 0x000fe20003f05270 */
[----:B------:R-:W-:-:S12]  /*6590*/  BSSY.RECONVERGENT B0, `(.L_x_249) ;  /* 0x0000009000007945 */ /* 0x000fd80003800200 */
[----:B------:R-:W-:Y:S05]  /*65a0*/  @P0 BRA `(.L_x_250) ;  /* 0x00000000001c0947 */ /* 0x000fea0003800000 */
[----:B------:R-:W3:Y:S02]  /*65b0*/  LD.E R0, desc[UR36][R28.64] ;  /* 0x000000241c007980 */ /* 0x000ee4000c101900 */
[----:B---3--:R-:W-:-:S13]  /*65c0*/  ISETP.NE.AND P0, PT, R0, 0x1, PT ;  /* 0x000000010000780c */ /* 0x008fda0003f05270 */
[----:B--2---:R-:W0:Y:S01]  /*65d0*/  @!P0 LDC R7, c[0x0][0x39c] ;  /* 0x0000e700ff078b82 */ /* 0x004e220000000800 */
[----:B------:R-:W-:-:S07]  /*65e0*/  @!P0 IMAD.MOV.U32 R3, RZ, RZ, 0x1 ;  /* 0x00000001ff038424 */ /* 0x000fce00078e00ff */
[----:B------:R-:W0:Y:S02]  /*65f0*/  @!P0 LDC.64 R4, c[0x0][0x388] ;  /* 0x0000e200ff048b82 */ /* 0x000e240000000a00 */
[----:B0-----:R-:W-:-:S05]  /*6600*/  @!P0 IMAD.WIDE R4, R7, 0x4, R4 ;  /* 0x0000000407048825 */ /* 0x001fca00078e0204 */
[----:B------:R0:W-:Y:S02]  /*6610*/  @!P0 STG.E desc[UR36][R4.64+-0x4], R3 ;  /* 0xfffffc0304008986 */ /* 0x0001e4000c101924 */
.L_x_250:
[----:B------:R-:W-:Y:S05]  /*6620*/  BSYNC.RECONVERGENT B0 ;  /* 0x0000000000007941 */ /* 0x000fea0003800200 */
.L_x_249:
[----:B------:R-:W-:Y:S01]  /*6630*/  BSSY.RECONVERGENT B0, `(.L_x_17) ;  /* 0x0000015000007945 */ /* 0x000fe20003800200 */
[----:B0-----:R-:W-:-:S07]  /*6640*/  IMAD.MOV.U32 R3, RZ, RZ, RZ ;  /* 0x000000ffff037224 */ /* 0x001fce00078e00ff */
.L_x_254:
[----:B0-2---:R-:W-:Y:S01]  /*6650*/  HFMA2 R7, -RZ, RZ, 0, 0 ;  /* 0x00000000ff077431 */ /* 0x005fe200000001ff */
[----:B------:R-:W-:Y:S06]  /*6660*/  BSSY.RECONVERGENT B1, `(.L_x_251) ;  /* 0x0000007000017945 */ /* 0x000fec0003800200 */
.L_x_252:
[----:B------:R-:W-:-:S06]  /*6670*/  IMAD.WIDE.U32 R4, R7, 0x4, R28 ;  /* 0x0000000407047825 */ /* 0x000fcc00078e001c */
[----:B------:R-:W2:Y:S01]  /*6680*/  LD.E R4, desc[UR36][R4.64] ;  /* 0x0000002404047980 */ /* 0x000ea2000c101900 */
[----:B------:R-:W-:Y:S02]  /*6690*/  IMAD.MOV.U32 R0, RZ, RZ, R7 ;  /* 0x000000ffff007224 */ /* 0x000fe400078e0007 */
[----:B------:R-:W-:Y:S01]  /*66a0*/  VIADD R7, R7, 0x1 ;  /* 0x0000000107077836 */ /* 0x000fe20000000000 */
[----:B--2---:R-:W-:-:S13]  /*66b0*/  ISETP.NE.AND P0, PT, R4, R31, PT ;  /* 0x0000001f0400720c */ /* 0x004fda0003f05270 */
[----:B------:R-:W-:Y:S05]  /*66c0*/  @P0 BRA `(.L_x_252) ;  /* 0xfffffffc00e80947 */ /* 0x000fea000383ffff */
[----:B------:R-:W-:Y:S05]  /*66d0*/  BSYNC.RECONVERGENT B1 ;  /* 0x0000000000017941 */ /* 0x000fea0003800200 */
.L_x_251:
[----:B------:R-:W-:-:S13]  /*66e0*/  ISETP.GT.U32.AND P0, PT, R3, R0, PT ;  /* 0x000000000300720c */ /* 0x000fda0003f04070 */
[----:B------:R-:W-:Y:S05]  /*66f0*/  @P0 BRA `(.L_x_253) ;  /* 0x0000000000200947 */ /* 0x000fea0003800000 */
[C---:B------:R-:W-:Y:S01]  /*6700*/  IMAD.WIDE.U32 R4, R3.reuse, 0x4, R28 ;  /* 0x0000000403047825 */ /* 0x040fe200078e001c */
[----:B------:R-:W0:Y:S05]  /*6710*/  LDC.64 R6, c[0x0][0x388] ;  /* 0x0000e200ff067b82 */ /* 0x000e2a0000000a00 */
[----:B------:R-:W2:Y:S01]  /*6720*/  LD.E R5, desc[UR36][R4.64] ;  /* 0x0000002404057980 */ /* 0x000ea2000c101900 */
[----:B------:R-:W-:Y:S01]  /*6730*/  IADD3 R3, PT, PT, R3, 0x1, RZ ;  /* 0x0000000103037810 */ /* 0x000fe20007ffe0ff */
[----:B0-----:R-:W-:-:S04]  /*6740*/  IMAD.WIDE R6, R2, 0x4, R6 ;  /* 0x0000000402067825 */ /* 0x001fc800078e0206 */
[----:B------:R-:W-:Y:S01]  /*6750*/  VIADD R2, R2, 0x1 ;  /* 0x0000000102027836 */ /* 0x000fe20000000000 */
[----:B--2---:R0:W-:Y:S01]  /*6760*/  STG.E desc[UR36][R6.64], R5 ;  /* 0x0000000506007986 */ /* 0x0041e2000c101924 */
[----:B------:R-:W-:Y:S05]  /*6770*/  BRA `(.L_x_254) ;  /* 0xfffffffc00b47947 */ /* 0x000fea000383ffff */
.L_x_253:
[----:B------:R-:W-:Y:S05]  /*6780*/  BSYNC.RECONVERGENT B0 ;  /* 0x0000000000007941 */ /* 0x000fea0003800200 */
.L_x_17:
[----:B------:R-:W-:Y:S05]  /*6790*/  BSYNC.RECONVERGENT B9 ;  /* 0x0000000000097941 */ /* 0x000fea0003800200 */
.L_x_16:
[----:B------:R-:W0:Y:S01]  /*67a0*/  LDC R5, c[0x0][0x39c] ;  /* 0x0000e700ff057b82 */ /* 0x000e220000000800 */
[----:B------:R-:W1:Y:S07]  /*67b0*/  LDCU UR4, c[0x0][0x390] ;  /* 0x00007200ff0477ac */ /* 0x000e6e0008000800 */
[----:B------:R-:W0:Y:S02]  /*67c0*/  LDC.64 R2, c[0x0][0x388] ;  /* 0x0000e200ff027b82 */ /* 0x000e240000000a00 */
[----:B0-----:R-:W-:-:S06]  /*67d0*/  IMAD.WIDE R2, R5, 0x4, R2 ;  /* 0x0000000405027825 */ /* 0x001fcc00078e0202 */
[----:B------:R-:W1:Y:S02]  /*67e0*/  LDG.E R2, desc[UR36][R2.64+-0x4] ;  /* 0xfffffc2402027981 */ /* 0x000e64000c1e1900 */
[----:B-1----:R-:W-:-:S13]  /*67f0*/  ISETP.NE.AND P0, PT, R2, UR4, PT ;  /* 0x0000000402007c0c */ /* 0x002fda000bf05270 */
[----:B------:R-:W-:Y:S05]  /*6800*/  @!P0 BRA `(.L_x_255) ;  /* 0xffffff98006c8947 */ /* 0x000fea000383ffff */
[----:B------:R-:W-:Y:S05]  /*6810*/  EXIT ;  /* 0x000000000000794d */ /* 0x000fea0003800000 */
.L_x_256:
[----:B------:R-:W-:-:S00]  /*6820*/  BRA `(.L_x_256) ;  /* 0xfffffffc00fc7947 */ /* 0x000fc0000383ffff */
[----:B------:R-:W-:-:S00]  /*6830*/  NOP ;  /* 0x0000000000007918 */ /* 0x000fc00000000000 */
        /* <DEDUP_REMOVED lines=12> */
.L_x_257:


//--------------------- .nv.shared.reserved.0     --------------------------
	.section	.nv.shared.reserved.0,"aw",@nobits
	.weak		__nv_reservedSMEM_offset_0_alias
	.size		__nv_reservedSMEM_offset_0_alias, 0, 64
	.other		__nv_reservedSMEM_offset_0_alias,@"STO_CUDA_RESERVED_SHARED STV_DEFAULT"
__nv_reservedSMEM_offset_0_alias:
	.zero		0
	.zero		64


//--------------------- .nv.constant0._Z14kernel_counterPiS_iiii --------------------------
	.section	.nv.constant0._Z14kernel_counterPiS_iiii,"a",@progbits
	.sectionflags	@""
	.align	4
.nv.constant0._Z14kernel_counterPiS_iiii:
	.zero		928


//--------------------- SYMBOLS --------------------------

	.type		.nv.reservedSmem.offset0,@object
	.size		.nv.reservedSmem.offset0,0x4
	.type		malloc,@function
